	.headerflags	@"EF_CUDA_TEXMODE_UNIFIED EF_CUDA_64BIT_ADDRESS EF_CUDA_ACCELERATORS EF_CUDA_SM90 EF_CUDA_VIRTUAL_SM(EF_CUDA_SM90)"
	.elftype	@"ET_EXEC"


//--------------------- .nv.info                  --------------------------
	.section	.nv.info,"",@"SHT_CUDA_INFO"
	.align	4


	//----- nvinfo : EIATTR_REGCOUNT
	.align		4
        /*0000*/ 	.byte	0x04, 0x2f
        /*0002*/ 	.short	(.L_3 - .L_2)
	.align		4
.L_2:
        /*0004*/ 	.word	index@(triton_poi_fused__native_batch_norm_legit_no_training_convolution_0)
        /*0008*/ 	.word	0x00000048


	//----- nvinfo : EIATTR_MIN_STACK_SIZE
	.align		4
.L_3:
        /*000c*/ 	.byte	0x04, 0x12
        /*000e*/ 	.short	(.L_5 - .L_4)
	.align		4
.L_4:
        /*0010*/ 	.word	index@(triton_poi_fused__native_batch_norm_legit_no_training_convolution_0)
        /*0014*/ 	.word	0x00000000


	//----- nvinfo : EIATTR_FRAME_SIZE
	.align		4
.L_5:
        /*0018*/ 	.byte	0x04, 0x11
        /*001a*/ 	.short	(.L_7 - .L_6)
	.align		4
.L_6:
        /*001c*/ 	.word	index@(triton_poi_fused__native_batch_norm_legit_no_training_convolution_0)
        /*0020*/ 	.word	0x00000000


	//----- nvinfo : EIATTR_MIN_STACK_SIZE
	.align		4
.L_7:
        /*0024*/ 	.byte	0x04, 0x12
        /*0026*/ 	.short	(.L_9 - .L_8)
	.align		4
.L_8:
        /*0028*/ 	.word	index@(triton_poi_fused__native_batch_norm_legit_no_training_convolution_0)
        /*002c*/ 	.word	0x00000000
.L_9:


//--------------------- .nv.info.triton_poi_fused__native_batch_norm_legit_no_training_convolution_0 --------------------------
	.section	.nv.info.triton_poi_fused__native_batch_norm_legit_no_training_convolution_0,"",@"SHT_CUDA_INFO"
	.sectionflags	@""
	.align	4


	//----- nvinfo : EIATTR_CUDA_API_VERSION
	.align		4
        /*0000*/ 	.byte	0x04, 0x37
        /*0002*/ 	.short	(.L_11 - .L_10)
.L_10:
        /*0004*/ 	.word	0x0000007c


	//----- nvinfo : EIATTR_KPARAM_INFO
	.align		4
.L_11:
        /*0008*/ 	.byte	0x04, 0x17
        /*000a*/ 	.short	(.L_13 - .L_12)
.L_12:
        /*000c*/ 	.word	0x00000000
        /*0010*/ 	.short	0x0009
        /*0012*/ 	.short	0x0048
        /*0014*/ 	.byte	0x00, 0xf0, 0x11, 0x00


	//----- nvinfo : EIATTR_KPARAM_INFO
	.align		4
.L_13:
        /*0018*/ 	.byte	0x04, 0x17
        /*001a*/ 	.short	(.L_15 - .L_14)
.L_14:
        /*001c*/ 	.word	0x00000000
        /*0020*/ 	.short	0x0008
        /*0022*/ 	.short	0x0040
        /*0024*/ 	.byte	0x00, 0xf4, 0x21, 0x00


	//----- nvinfo : EIATTR_KPARAM_INFO
	.align		4
.L_15:
        /*0028*/ 	.byte	0x04, 0x17
        /*002a*/ 	.short	(.L_17 - .L_16)
.L_16:
        /*002c*/ 	.word	0x00000000
        /*0030*/ 	.short	0x0007
        /*0032*/ 	.short	0x0038
        /*0034*/ 	.byte	0x00, 0xf4, 0x21, 0x00


	//----- nvinfo : EIATTR_KPARAM_INFO
	.align		4
.L_17:
        /*0038*/ 	.byte	0x04, 0x17
        /*003a*/ 	.short	(.L_19 - .L_18)
.L_18:
        /*003c*/ 	.word	0x00000000
        /*0040*/ 	.short	0x0006
        /*0042*/ 	.short	0x0030
        /*0044*/ 	.byte	0x00, 0xf4, 0x21, 0x00


	//----- nvinfo : EIATTR_KPARAM_INFO
	.align		4
.L_19:
        /*0048*/ 	.byte	0x04, 0x17
        /*004a*/ 	.short	(.L_21 - .L_20)
.L_20:
        /*004c*/ 	.word	0x00000000
        /*0050*/ 	.short	0x0005
        /*0052*/ 	.short	0x0028
        /*0054*/ 	.byte	0x00, 0xf4, 0x21, 0x00


	//----- nvinfo : EIATTR_KPARAM_INFO
	.align		4
.L_21:
        /*0058*/ 	.byte	0x04, 0x17
        /*005a*/ 	.short	(.L_23 - .L_22)
.L_22:
        /*005c*/ 	.word	0x00000000
        /*0060*/ 	.short	0x0004
        /*0062*/ 	.short	0x0020
        /*0064*/ 	.byte	0x00, 0xf4, 0x21, 0x00


	//----- nvinfo : EIATTR_KPARAM_INFO
	.align		4
.L_23:
        /*0068*/ 	.byte	0x04, 0x17
        /*006a*/ 	.short	(.L_25 - .L_24)
.L_24:
        /*006c*/ 	.word	0x00000000
        /*0070*/ 	.short	0x0003
        /*0072*/ 	.short	0x0018
        /*0074*/ 	.byte	0x00, 0xf4, 0x21, 0x00


	//----- nvinfo : EIATTR_KPARAM_INFO
	.align		4
.L_25:
        /*0078*/ 	.byte	0x04, 0x17
        /*007a*/ 	.short	(.L_27 - .L_26)
.L_26:
        /*007c*/ 	.word	0x00000000
        /*0080*/ 	.short	0x0002
        /*0082*/ 	.short	0x0010
        /*0084*/ 	.byte	0x00, 0xf4, 0x21, 0x00


	//----- nvinfo : EIATTR_KPARAM_INFO
	.align		4
.L_27:
        /*0088*/ 	.byte	0x04, 0x17
        /*008a*/ 	.short	(.L_29 - .L_28)
.L_28:
        /*008c*/ 	.word	0x00000000
        /*0090*/ 	.short	0x0001
        /*0092*/ 	.short	0x0008
        /*0094*/ 	.byte	0x00, 0xf4, 0x21, 0x00


	//----- nvinfo : EIATTR_KPARAM_INFO
	.align		4
.L_29:
        /*0098*/ 	.byte	0x04, 0x17
        /*009a*/ 	.short	(.L_31 - .L_30)
.L_30:
        /*009c*/ 	.word	0x00000000
        /*00a0*/ 	.short	0x0000
        /*00a2*/ 	.short	0x0000
        /*00a4*/ 	.byte	0x00, 0xf4, 0x21, 0x00


	//----- nvinfo : EIATTR_SPARSE_MMA_MASK
	.align		4
.L_31:
        /*00a8*/ 	.byte	0x03, 0x50
        /*00aa*/ 	.short	0x0000


	//----- nvinfo : EIATTR_MAXREG_COUNT
	.align		4
        /*00ac*/ 	.byte	0x03, 0x1b
        /*00ae*/ 	.short	0x00ff


	//----- nvinfo : EIATTR_EXIT_INSTR_OFFSETS
	.align		4
        /*00b0*/ 	.byte	0x04, 0x1c
        /*00b2*/ 	.short	(.L_33 - .L_32)


	//   ....[0]....
.L_32:
        /*00b4*/ 	.word	0x00001c90


	//   ....[1]....
        /*00b8*/ 	.word	0x00001cb0


	//----- nvinfo : EIATTR_REQNTID
	.align		4
.L_33:
        /*00bc*/ 	.byte	0x04, 0x10
        /*00be*/ 	.short	(.L_35 - .L_34)
.L_34:
        /*00c0*/ 	.word	0x00000080
        /*00c4*/ 	.word	0x00000001
        /*00c8*/ 	.word	0x00000001


	//----- nvinfo : EIATTR_CBANK_PARAM_SIZE
	.align		4
.L_35:
        /*00cc*/ 	.byte	0x03, 0x19
        /*00ce*/ 	.short	0x004c


	//----- nvinfo : EIATTR_PARAM_CBANK
	.align		4
        /*00d0*/ 	.byte	0x04, 0x0a
        /*00d2*/ 	.short	(.L_37 - .L_36)
	.align		4
.L_36:
        /*00d4*/ 	.word	index@(.nv.constant0.triton_poi_fused__native_batch_norm_legit_no_training_convolution_0)
        /*00d8*/ 	.short	0x0210
        /*00da*/ 	.short	0x004c


	//----- nvinfo : EIATTR_SW_WAR
	.align		4
.L_37:
        /*00dc*/ 	.byte	0x04, 0x36
        /*00de*/ 	.short	(.L_39 - .L_38)
.L_38:
        /*00e0*/ 	.word	0x00000008
.L_39:


//--------------------- .nv.callgraph             --------------------------
	.section	.nv.callgraph,"",@"SHT_CUDA_CALLGRAPH"
	.align	4
	.sectionentsize	8
	.align		4
        /*0000*/ 	.word	0x00000000
	.align		4
        /*0004*/ 	.word	0xffffffff
	.align		4
        /*0008*/ 	.word	0x00000000
	.align		4
        /*000c*/ 	.word	0xfffffffe
	.align		4
        /*0010*/ 	.word	0x00000000
	.align		4
        /*0014*/ 	.word	0xfffffffd
	.align		4
        /*0018*/ 	.word	0x00000000
	.align		4
        /*001c*/ 	.word	0xfffffffc


//--------------------- .nv.constant4             --------------------------
	.section	.nv.constant4,"a",@progbits
	.align	8
	.align		8
.nv.constant4:
        /*0000*/ 	.dword	_$_str
	.align		8
        /*0008*/ 	.dword	_$_str_$_2


//--------------------- .text.triton_poi_fused__native_batch_norm_legit_no_training_convolution_0 --------------------------
	.section	.text.triton_poi_fused__native_batch_norm_legit_no_training_convolution_0,"ax",@progbits
	.align	128
        .global         triton_poi_fused__native_batch_norm_legit_no_training_convolution_0
        .type           triton_poi_fused__native_batch_norm_legit_no_training_convolution_0,@function
        .size           triton_poi_fused__native_batch_norm_legit_no_training_convolution_0,(.L_x_1 - triton_poi_fused__native_batch_norm_legit_no_training_convolution_0)
        .other          triton_poi_fused__native_batch_norm_legit_no_training_convolution_0,@"STO_CUDA_ENTRY STV_DEFAULT"
triton_poi_fused__native_batch_norm_legit_no_training_convolution_0:
.text.triton_poi_fused__native_batch_norm_legit_no_training_convolution_0:
[----:B------:R-:W0:Y:S01]  /*0000*/  LDC R1, c[0x0][0x28] ;  /* 0x00000a00ff017b82 */ /* 0x000e220000000800 */
[----:B------:R-:W1:Y:S01]  /*0010*/  S2R R0, SR_TID.X ;  /* 0x0000000000007919 */ /* 0x000e620000002100 */
[----:B------:R-:W-:Y:S01]  /*0020*/  HFMA2.MMA R34, -RZ, RZ, 0, 0 ;  /* 0x00000000ff227435 */ /* 0x000fe200000001ff */
[----:B------:R-:W-:Y:S01]  /*0030*/  MOV R2, RZ ;  /* 0x000000ff00027202 */ /* 0x000fe20000000f00 */
[----:B------:R-:W-:Y:S01]  /*0040*/  HFMA2.MMA R4, -RZ, RZ, 0, 0 ;  /* 0x00000000ff047435 */ /* 0x000fe200000001ff */
[----:B------:R-:W2:Y:S01]  /*0050*/  S2R R35, SR_CTAID.X ;  /* 0x0000000000237919 */ /* 0x000ea20000002500 */
[----:B------:R-:W-:Y:S01]  /*0060*/  HFMA2.MMA R18, -RZ, RZ, 0, 0 ;  /* 0x00000000ff127435 */ /* 0x000fe200000001ff */
[----:B------:R-:W-:Y:S01]  /*0070*/  ULDC.64 UR4, c[0x0][0x208] ;  /* 0x0000820000047ab9 */ /* 0x000fe20000000a00 */
[----:B------:R-:W-:Y:S02]  /*0080*/  MOV R12, RZ ;  /* 0x000000ff000c7202 */ /* 0x000fe40000000f00 */
[----:B------:R-:W-:-:S02]  /*0090*/  CS2R R60, SRZ ;  /* 0x00000000003c7805 */ /* 0x000fc4000001ff00 */
[----:B------:R-:W-:Y:S02]  /*00a0*/  MOV R14, RZ ;  /* 0x000000ff000e7202 */ /* 0x000fe40000000f00 */
[----:B------:R-:W-:Y:S02]  /*00b0*/  CS2R R58, SRZ ;  /* 0x00000000003a7805 */ /* 0x000fe4000001ff00 */
[----:B------:R-:W-:Y:S02]  /*00c0*/  CS2R R40, SRZ ;  /* 0x0000000000287805 */ /* 0x000fe4000001ff00 */
[----:B------:R-:W-:Y:S01]  /*00d0*/  CS2R R56, SRZ ;  /* 0x0000000000387805 */ /* 0x000fe2000001ff00 */
[----:B------:R-:W-:Y:S01]  /*00e0*/  HFMA2.MMA R44, -RZ, RZ, 0, 0 ;  /* 0x00000000ff2c7435 */ /* 0x000fe200000001ff */
[----:B------:R-:W-:Y:S01]  /*00f0*/  CS2R R50, SRZ ;  /* 0x0000000000327805 */ /* 0x000fe2000001ff00 */
[----:B------:R-:W3:Y:S01]  /*0100*/  LDC.64 R38, c[0x0][0x230] ;  /* 0x00008c00ff267b82 */ /* 0x000ee20000000a00 */
[----:B-1----:R-:W-:-:S04]  /*0110*/  SHF.L.U32 R0, R0, 0x2, RZ ;  /* 0x0000000200007819 */ /* 0x002fc800000006ff */
[----:B------:R-:W-:-:S04]  /*0120*/  LOP3.LUT R0, R0, 0x1fc, RZ, 0xc0, !PT ;  /* 0x000001fc00007812 */ /* 0x000fc800078ec0ff */
[----:B--2---:R-:W-:-:S04]  /*0130*/  LEA R35, R35, R0, 0xa ;  /* 0x0000000023237211 */ /* 0x004fc800078e50ff */
[----:B------:R-:W-:Y:S01]  /*0140*/  IADD3 R3, R35, 0x1, RZ ;  /* 0x0000000123037810 */ /* 0x000fe20007ffe0ff */
[C---:B------:R-:W-:Y:S01]  /*0150*/  IMAD.HI R0, R35.reuse, -0x7be77d73, R34 ;  /* 0x8418828d23007827 */ /* 0x040fe200078e0222 */
[----:B------:R-:W-:Y:S02]  /*0160*/  IADD3 R5, R35, 0x2, RZ ;  /* 0x0000000223057810 */ /* 0x000fe40007ffe0ff */
[----:B------:R-:W-:Y:S01]  /*0170*/  ISETP.GE.AND P1, PT, R35, 0x26c28, PT ;  /* 0x00026c282300780c */ /* 0x000fe20003f26270 */
[----:B------:R-:W-:Y:S01]  /*0180*/  IMAD.HI R6, R3, -0x7be77d73, R2 ;  /* 0x8418828d03067827 */ /* 0x000fe200078e0202 */
[----:B------:R-:W-:Y:S01]  /*0190*/  SHF.R.U32.HI R7, RZ, 0x1f, R0 ;  /* 0x0000001fff077819 */ /* 0x000fe20000011600 */
[----:B------:R-:W1:Y:S02]  /*01a0*/  LDC.64 R2, c[0x0][0x228] ;  /* 0x00008a00ff027b82 */ /* 0x000e640000000a00 */
[----:B------:R-:W-:Y:S01]  /*01b0*/  IMAD.HI R4, R5, -0x7be77d73, R4 ;  /* 0x8418828d05047827 */ /* 0x000fe200078e0204 */
[----:B------:R-:W-:-:S02]  /*01c0*/  SHF.R.U32.HI R9, RZ, 0x1f, R6 ;  /* 0x0000001fff097819 */ /* 0x000fc40000011606 */
[----:B------:R-:W-:Y:S02]  /*01d0*/  LEA.HI.SX32 R0, R0, R7, 0x15 ;  /* 0x0000000700007211 */ /* 0x000fe400078faaff */
[----:B------:R-:W-:Y:S02]  /*01e0*/  LEA.HI.SX32 R9, R6, R9, 0x15 ;  /* 0x0000000906097211 */ /* 0x000fe400078faaff */
[----:B------:R-:W-:Y:S01]  /*01f0*/  IADD3 R7, R35, 0x3, RZ ;  /* 0x0000000323077810 */ /* 0x000fe20007ffe0ff */
[----:B------:R-:W-:Y:S01]  /*0200*/  IMAD.HI R8, R0, 0x66666667, RZ ;  /* 0x6666666700087827 */ /* 0x000fe200078e02ff */
[----:B------:R-:W-:Y:S02]  /*0210*/  MOV R6, RZ ;  /* 0x000000ff00067202 */ /* 0x000fe40000000f00 */
[----:B------:R-:W-:-:S03]  /*0220*/  SHF.R.U32.HI R5, RZ, 0x1f, R4 ;  /* 0x0000001fff057819 */ /* 0x000fc60000011604 */
[----:B------:R-:W-:Y:S01]  /*0230*/  IMAD.HI R6, R7, -0x7be77d73, R6 ;  /* 0x8418828d07067827 */ /* 0x000fe200078e0206 */
[----:B------:R-:W-:Y:S02]  /*0240*/  SHF.R.U32.HI R7, RZ, 0x1f, R8 ;  /* 0x0000001fff077819 */ /* 0x000fe40000011608 */
[----:B------:R-:W-:Y:S01]  /*0250*/  LEA.HI.SX32 R33, R4, R5, 0x15 ;  /* 0x0000000504217211 */ /* 0x000fe200078faaff */
[----:B------:R-:W-:Y:S01]  /*0260*/  IMAD.HI R4, R9, 0x66666667, RZ ;  /* 0x6666666709047827 */ /* 0x000fe200078e02ff */
[----:B------:R-:W-:Y:S02]  /*0270*/  LEA.HI.SX32 R7, R8, R7, 0x1e ;  /* 0x0000000708077211 */ /* 0x000fe400078ff2ff */
[----:B------:R-:W-:Y:S02]  /*0280*/  SHF.R.U32.HI R5, RZ, 0x1f, R6 ;  /* 0x0000001fff057819 */ /* 0x000fe40000011606 */
[----:B------:R-:W-:Y:S01]  /*0290*/  SHF.R.U32.HI R13, RZ, 0x1f, R4 ;  /* 0x0000001fff0d7819 */ /* 0x000fe20000011604 */
[----:B------:R-:W-:Y:S01]  /*02a0*/  IMAD R11, R7, -0xa, R0 ;  /* 0xfffffff6070b7824 */ /* 0x000fe200078e0200 */
[----:B------:R-:W-:Y:S01]  /*02b0*/  LEA.HI.SX32 R19, R6, R5, 0x15 ;  /* 0x0000000506137211 */ /* 0x000fe200078faaff */
[----:B------:R-:W-:Y:S01]  /*02c0*/  IMAD.HI R6, R33, 0x66666667, RZ ;  /* 0x6666666721067827 */ /* 0x000fe200078e02ff */
[----:B------:R-:W-:-:S03]  /*02d0*/  LEA.HI.SX32 R0, R4, R13, 0x1e ;  /* 0x0000000d04007211 */ /* 0x000fc600078ff2ff */
[----:B-1----:R-:W-:Y:S01]  /*02e0*/  IMAD.WIDE R4, R11, 0x4, R2 ;  /* 0x000000040b047825 */ /* 0x002fe200078e0202 */
[----:B------:R-:W-:Y:S02]  /*02f0*/  SHF.R.U32.HI R7, RZ, 0x1f, R6 ;  /* 0x0000001fff077819 */ /* 0x000fe40000011606 */
[----:B------:R-:W-:Y:S01]  /*0300*/  IADD3 R13, R35, 0x200, RZ ;  /* 0x00000200230d7810 */ /* 0x000fe20007ffe0ff */
[----:B------:R-:W-:Y:S01]  /*0310*/  IMAD R17, R0, -0xa, R9 ;  /* 0xfffffff600117824 */ /* 0x000fe200078e0209 */
[----:B------:R-:W2:Y:S01]  /*0320*/  @!P1 LDG.E.EL R18, desc[UR4][R4.64] ;  /* 0x0000000404129981 */ /* 0x000ea2000c2e1900 */
[----:B------:R-:W-:Y:S01]  /*0330*/  IMAD.HI R8, R19, 0x66666667, RZ ;  /* 0x6666666713087827 */ /* 0x000fe200078e02ff */
[----:B------:R-:W-:-:S03]  /*0340*/  LEA.HI.SX32 R0, R6, R7, 0x1e ;  /* 0x0000000706007211 */ /* 0x000fc600078ff2ff */
[----:B------:R-:W-:Y:S01]  /*0350*/  IMAD.WIDE R6, R17, 0x4, R2 ;  /* 0x0000000411067825 */ /* 0x000fe200078e0202 */
[----:B------:R-:W-:-:S03]  /*0360*/  SHF.R.U32.HI R9, RZ, 0x1f, R8 ;  /* 0x0000001fff097819 */ /* 0x000fc60000011608 */
[----:B------:R-:W-:Y:S01]  /*0370*/  IMAD.HI R10, R13, -0x7be77d73, R12 ;  /* 0x8418828d0d0a7827 */ /* 0x000fe200078e020c */
[----:B------:R1:W4:Y:S01]  /*0380*/  @!P1 LDG.E.EL R60, desc[UR4][R6.64] ;  /* 0x00000004063c9981 */ /* 0x000322000c2e1900 */
[----:B------:R-:W-:Y:S02]  /*0390*/  LEA.HI.SX32 R8, R8, R9, 0x1e ;  /* 0x0000000908087211 */ /* 0x000fe400078ff2ff */
[----:B------:R-:W-:Y:S01]  /*03a0*/  IMAD R33, R0, -0xa, R33 ;  /* 0xfffffff600217824 */ /* 0x000fe200078e0221 */
[----:B------:R-:W-:Y:S02]  /*03b0*/  SHF.R.U32.HI R21, RZ, 0x1f, R10 ;  /* 0x0000001fff157819 */ /* 0x000fe4000001160a */
[----:B------:R-:W-:Y:S01]  /*03c0*/  IADD3 R15, R35, 0x201, RZ ;  /* 0x00000201230f7810 */ /* 0x000fe20007ffe0ff */
[----:B-1----:R-:W-:Y:S01]  /*03d0*/  HFMA2.MMA R6, -RZ, RZ, 0, 0 ;  /* 0x00000000ff067435 */ /* 0x002fe200000001ff */
[----:B------:R-:W-:Y:S01]  /*03e0*/  IMAD.WIDE R4, R33, 0x4, R2 ;  /* 0x0000000421047825 */ /* 0x000fe200078e0202 */
[----:B------:R-:W-:Y:S01]  /*03f0*/  HFMA2.MMA R0, -RZ, RZ, 0, 0 ;  /* 0x00000000ff007435 */ /* 0x000fe200000001ff */
[----:B------:R-:W-:-:S02]  /*0400*/  LEA.HI.SX32 R21, R10, R21, 0x15 ;  /* 0x000000150a157211 */ /* 0x000fc400078faaff */
[----:B------:R-:W-:Y:S01]  /*0410*/  IADD3 R7, R35, 0x202, RZ ;  /* 0x0000020223077810 */ /* 0x000fe20007ffe0ff */
[----:B------:R-:W-:Y:S01]  /*0420*/  IMAD R19, R8, -0xa, R19 ;  /* 0xfffffff608137824 */ /* 0x000fe200078e0213 */
[----:B------:R1:W5:Y:S01]  /*0430*/  @!P1 LDG.E.EL R58, desc[UR4][R4.64] ;  /* 0x00000004043a9981 */ /* 0x000362000c2e1900 */
[----:B------:R-:W-:-:S04]  /*0440*/  IMAD.HI R14, R15, -0x7be77d73, R14 ;  /* 0x8418828d0f0e7827 */ /* 0x000fc800078e020e */
[----:B------:R-:W-:-:S04]  /*0450*/  IMAD.WIDE R8, R19, 0x4, R2 ;  /* 0x0000000413087825 */ /* 0x000fc800078e0202 */
[----:B------:R-:W-:Y:S01]  /*0460*/  IMAD.HI R10, R21, 0x66666667, RZ ;  /* 0x66666667150a7827 */ /* 0x000fe200078e02ff */
[----:B-1----:R-:W-:Y:S01]  /*0470*/  IADD3 R5, R35, 0x203, RZ ;  /* 0x0000020323057810 */ /* 0x002fe20007ffe0ff */
[----:B------:R1:W4:Y:S01]  /*0480*/  @!P1 LDG.E.EL R0, desc[UR4][R8.64] ;  /* 0x0000000408009981 */ /* 0x000322000c2e1900 */
[----:B------:R-:W-:Y:S01]  /*0490*/  MOV R4, RZ ;  /* 0x000000ff00047202 */ /* 0x000fe20000000f00 */
[----:B------:R-:W-:Y:S01]  /*04a0*/  IMAD.HI R6, R7, -0x7be77d73, R6 ;  /* 0x8418828d07067827 */ /* 0x000fe200078e0206 */
[----:B------:R-:W-:Y:S02]  /*04b0*/  SHF.R.U32.HI R7, RZ, 0x1f, R14 ;  /* 0x0000001fff077819 */ /* 0x000fe4000001160e */
[----:B------:R-:W-:Y:S02]  /*04c0*/  SHF.R.U32.HI R15, RZ, 0x1f, R10 ;  /* 0x0000001fff0f7819 */ /* 0x000fe4000001160a */
[----:B------:R-:W-:Y:S02]  /*04d0*/  ISETP.GE.AND P0, PT, R13, 0x26c28, PT ;  /* 0x00026c280d00780c */ /* 0x000fe40003f06270 */
[----:B------:R-:W-:Y:S01]  /*04e0*/  LEA.HI.SX32 R7, R14, R7, 0x15 ;  /* 0x000000070e077211 */ /* 0x000fe200078faaff */
[----:B-1----:R-:W-:Y:S01]  /*04f0*/  IMAD.HI R8, R5, -0x7be77d73, R4 ;  /* 0x8418828d05087827 */ /* 0x002fe200078e0204 */
[----:B------:R-:W-:-:S02]  /*0500*/  SHF.R.U32.HI R13, RZ, 0x1f, R6 ;  /* 0x0000001fff0d7819 */ /* 0x000fc40000011606 */
[----:B------:R-:W-:Y:S01]  /*0510*/  LEA.HI.SX32 R10, R10, R15, 0x1e ;  /* 0x0000000f0a0a7211 */ /* 0x000fe200078ff2ff */
[----:B------:R-:W-:Y:S01]  /*0520*/  IMAD.HI R12, R7, 0x66666667, RZ ;  /* 0x66666667070c7827 */ /* 0x000fe200078e02ff */
[----:B------:R-:W-:Y:S02]  /*0530*/  LEA.HI.SX32 R13, R6, R13, 0x15 ;  /* 0x0000000d060d7211 */ /* 0x000fe400078faaff */
[----:B------:R-:W-:Y:S01]  /*0540*/  SHF.R.U32.HI R9, RZ, 0x1f, R8 ;  /* 0x0000001fff097819 */ /* 0x000fe20000011608 */
[----:B------:R-:W-:Y:S01]  /*0550*/  IMAD R37, R10, -0xa, R21 ;  /* 0xfffffff60a257824 */ /* 0x000fe200078e0215 */
[----:B------:R-:W-:Y:S01]  /*0560*/  SHF.R.U32.HI R15, RZ, 0x1f, R12 ;  /* 0x0000001fff0f7819 */ /* 0x000fe2000001160c */
[----:B------:R-:W-:Y:S01]  /*0570*/  IMAD.HI R6, R13, 0x66666667, RZ ;  /* 0x666666670d067827 */ /* 0x000fe200078e02ff */
[----:B------:R-:W-:Y:S02]  /*0580*/  LEA.HI.SX32 R45, R8, R9, 0x15 ;  /* 0x00000009082d7211 */ /* 0x000fe400078faaff */
[----:B------:R-:W-:Y:S01]  /*0590*/  LEA.HI.SX32 R12, R12, R15, 0x1e ;  /* 0x0000000f0c0c7211 */ /* 0x000fe200078ff2ff */
[----:B------:R-:W-:Y:S01]  /*05a0*/  IMAD.WIDE R4, R37, 0x4, R2 ;  /* 0x0000000425047825 */ /* 0x000fe200078e0202 */
[----:B------:R-:W-:-:S03]  /*05b0*/  SHF.R.U32.HI R9, RZ, 0x1f, R6 ;  /* 0x0000001fff097819 */ /* 0x000fc60000011606 */
[----:B------:R-:W-:Y:S01]  /*05c0*/  IMAD.HI R10, R45, 0x66666667, RZ ;  /* 0x666666672d0a7827 */ /* 0x000fe200078e02ff */
[----:B------:R1:W5:Y:S01]  /*05d0*/  @!P0 LDG.E.EL R40, desc[UR4][R4.64] ;  /* 0x0000000404288981 */ /* 0x000362000c2e1900 */
[----:B------:R-:W-:Y:S02]  /*05e0*/  LEA.HI.SX32 R8, R6, R9, 0x1e ;  /* 0x0000000906087211 */ /* 0x000fe400078ff2ff */
[----:B------:R-:W-:Y:S01]  /*05f0*/  IMAD R67, R12, -0xa, R7 ;  /* 0xfffffff60c437824 */ /* 0x000fe200078e0207 */
[----:B------:R-:W-:-:S03]  /*0600*/  SHF.R.U32.HI R9, RZ, 0x1f, R10 ;  /* 0x0000001fff097819 */ /* 0x000fc6000001160a */
[----:B------:R-:W-:Y:S01]  /*0610*/  IMAD.WIDE R6, R67, 0x4, R2 ;  /* 0x0000000443067825 */ /* 0x000fe200078e0202 */
[----:B------:R-:W-:Y:S01]  /*0620*/  LEA.HI.SX32 R10, R10, R9, 0x1e ;  /* 0x000000090a0a7211 */ /* 0x000fe200078ff2ff */
[----:B-1----:R-:W1:Y:S03]  /*0630*/  LDC.64 R4, c[0x0][0x220] ;  /* 0x00008800ff047b82 */ /* 0x002e660000000a00 */
[----:B------:R-:W5:Y:S01]  /*0640*/  @!P0 LDG.E.EL R56, desc[UR4][R6.64] ;  /* 0x0000000406388981 */ /* 0x000f62000c2e1900 */
[----:B------:R-:W-:Y:S02]  /*0650*/  IMAD R45, R10, -0xa, R45 ;  /* 0xfffffff60a2d7824 */ /* 0x000fe400078e022d */
[----:B------:R-:W-:Y:S02]  /*0660*/  IMAD R63, R8, -0xa, R13 ;  /* 0xfffffff6083f7824 */ /* 0x000fe400078e020d */
[----:B------:R-:W-:-:S04]  /*0670*/  IMAD.WIDE R12, R45, 0x4, R2 ;  /* 0x000000042d0c7825 */ /* 0x000fc800078e0202 */
[----:B------:R-:W-:Y:S01]  /*0680*/  IMAD.WIDE R8, R63, 0x4, R2 ;  /* 0x000000043f087825 */ /* 0x000fe200078e0202 */
[----:B------:R3:W5:Y:S01]  /*0690*/  @!P0 LDG.E.EL R44, desc[UR4][R12.64] ;  /* 0x000000040c2c8981 */ /* 0x000762000c2e1900 */
[----:B------:R-:W1:Y:S03]  /*06a0*/  LDC.64 R2, c[0x0][0x218] ;  /* 0x00008600ff027b82 */ /* 0x000e660000000a00 */
[----:B------:R1:W5:Y:S01]  /*06b0*/  @!P0 LDG.E.EL R51, desc[UR4][R8.64] ;  /* 0x0000000408338981 */ /* 0x000362000c2e1900 */
[----:B------:R-:W-:Y:S02]  /*06c0*/  MOV R66, RZ ;  /* 0x000000ff00427202 */ /* 0x000fe40000000f00 */
[----:B------:R-:W-:Y:S02]  /*06d0*/  CS2R R54, SRZ ;  /* 0x0000000000367805 */ /* 0x000fe4000001ff00 */
[----:B------:R-:W-:-:S02]  /*06e0*/  CS2R R46, SRZ ;  /* 0x00000000002e7805 */ /* 0x000fc4000001ff00 */
[----:B------:R-:W-:Y:S02]  /*06f0*/  CS2R R28, SRZ ;  /* 0x00000000001c7805 */ /* 0x000fe4000001ff00 */
[----:B------:R-:W-:Y:S01]  /*0700*/  CS2R R48, SRZ ;  /* 0x0000000000307805 */ /* 0x000fe2000001ff00 */
[----:B0--3--:R-:W-:Y:S01]  /*0710*/  HFMA2.MMA R13, -RZ, RZ, 0, 0 ;  /* 0x00000000ff0d7435 */ /* 0x009fe200000001ff */
[----:B-1----:R-:W-:-:S05]  /*0720*/  IMAD.WIDE R30, R19, 0x4, R4 ;  /* 0x00000004131e7825 */ /* 0x002fca00078e0204 */
[----:B------:R0:W3:Y:S01]  /*0730*/  @!P1 LDG.E.EL R28, desc[UR4][R30.64] ;  /* 0x000000041e1c9981 */ /* 0x0000e2000c2e1900 */
[----:B------:R-:W-:-:S04]  /*0740*/  IMAD.WIDE R6, R11, 0x4, R2 ;  /* 0x000000040b067825 */ /* 0x000fc800078e0202 */
[--C-:B------:R-:W-:Y:S01]  /*0750*/  IMAD.WIDE R8, R17, 0x4, R2.reuse ;  /* 0x0000000411087825 */ /* 0x100fe200078e0202 */
[----:B------:R1:W3:Y:S03]  /*0760*/  @!P1 LDG.E.EL R57, desc[UR4][R6.64] ;  /* 0x0000000406399981 */ /* 0x0002e6000c2e1900 */
[--C-:B------:R-:W-:Y:S01]  /*0770*/  IMAD.WIDE R14, R33, 0x4, R2.reuse ;  /* 0x00000004210e7825 */ /* 0x100fe200078e0202 */
[----:B------:R0:W3:Y:S03]  /*0780*/  @!P1 LDG.E.EL R46, desc[UR4][R8.64] ;  /* 0x00000004082e9981 */ /* 0x0000e6000c2e1900 */
[----:B------:R-:W-:-:S04]  /*0790*/  IMAD.WIDE R20, R19, 0x4, R2 ;  /* 0x0000000413147825 */ /* 0x000fc800078e0202 */
[----:B------:R-:W-:-:S04]  /*07a0*/  IMAD.WIDE R22, R37, 0x4, R2 ;  /* 0x0000000425167825 */ /* 0x000fc800078e0202 */
[----:B------:R-:W-:-:S04]  /*07b0*/  IMAD.WIDE R26, R67, 0x4, R2 ;  /* 0x00000004431a7825 */ /* 0x000fc800078e0202 */
[--C-:B------:R-:W-:Y:S01]  /*07c0*/  IMAD.WIDE R68, R63, 0x4, R2.reuse ;  /* 0x000000043f447825 */ /* 0x100fe200078e0202 */
[----:B0-----:R-:W-:Y:S02]  /*07d0*/  CS2R R30, SRZ ;  /* 0x00000000001e7805 */ /* 0x001fe4000001ff00 */
[----:B------:R-:W-:Y:S01]  /*07e0*/  CS2R R52, SRZ ;  /* 0x0000000000347805 */ /* 0x000fe2000001ff00 */
[----:B------:R-:W-:Y:S01]  /*07f0*/  HFMA2.MMA R10, -RZ, RZ, 0, 0 ;  /* 0x00000000ff0a7435 */ /* 0x000fe200000001ff */
[----:B------:R-:W-:Y:S01]  /*0800*/  IMAD.WIDE R2, R45, 0x4, R2 ;  /* 0x000000042d027825 */ /* 0x000fe200078e0202 */
[----:B------:R-:W-:Y:S01]  /*0810*/  CS2R R64, SRZ ;  /* 0x0000000000407805 */ /* 0x000fe2000001ff00 */
[----:B------:R-:W3:Y:S04]  /*0820*/  @!P1 LDG.E.EL R47, desc[UR4][R14.64] ;  /* 0x000000040e2f9981 */ /* 0x000ee8000c2e1900 */
[----:B------:R0:W3:Y:S01]  /*0830*/  @!P0 LDG.E.EL R66, desc[UR4][R2.64] ;  /* 0x0000000402428981 */ /* 0x0000e2000c2e1900 */
[----:B-1----:R-:W-:Y:S01]  /*0840*/  IMAD.WIDE R6, R37, 0x4, R4 ;  /* 0x0000000425067825 */ /* 0x002fe200078e0204 */
[----:B------:R-:W-:-:S02]  /*0850*/  CS2R R24, SRZ ;  /* 0x0000000000187805 */ /* 0x000fc4000001ff00 */
[----:B------:R-:W3:Y:S01]  /*0860*/  @!P1 LDG.E.EL R52, desc[UR4][R20.64] ;  /* 0x0000000414349981 */ /* 0x000ee2000c2e1900 */
[----:B------:R-:W-:-:S03]  /*0870*/  IMAD.WIDE R8, R11, 0x4, R4 ;  /* 0x000000040b087825 */ /* 0x000fc600078e0204 */
[----:B------:R1:W3:Y:S01]  /*0880*/  @!P0 LDG.E.EL R49, desc[UR4][R6.64] ;  /* 0x0000000406318981 */ /* 0x0002e2000c2e1900 */
[----:B0-----:R-:W-:-:S03]  /*0890*/  IMAD.WIDE R2, R67, 0x4, R4 ;  /* 0x0000000443027825 */ /* 0x001fc600078e0204 */
[----:B------:R0:W3:Y:S04]  /*08a0*/  @!P1 LDG.E.EL R13, desc[UR4][R8.64] ;  /* 0x00000004080d9981 */ /* 0x0000e8000c2e1900 */
[----:B------:R0:W3:Y:S01]  /*08b0*/  @!P0 LDG.E.EL R54, desc[UR4][R2.64] ;  /* 0x0000000402368981 */ /* 0x0000e2000c2e1900 */
[----:B-1----:R-:W-:-:S03]  /*08c0*/  IMAD.WIDE R6, R33, 0x4, R38 ;  /* 0x0000000421067825 */ /* 0x002fc600078e0226 */
[----:B------:R-:W3:Y:S01]  /*08d0*/  @!P0 LDG.E.EL R64, desc[UR4][R26.64] ;  /* 0x000000041a408981 */ /* 0x000ee2000c2e1900 */
[----:B0-----:R-:W-:-:S03]  /*08e0*/  IMAD.WIDE R8, R63, 0x4, R4 ;  /* 0x000000043f087825 */ /* 0x001fc600078e0204 */
[----:B------:R0:W3:Y:S01]  /*08f0*/  @!P1 LDG.E.EL R30, desc[UR4][R6.64] ;  /* 0x00000004061e9981 */ /* 0x0000e2000c2e1900 */
[----:B------:R-:W1:Y:S01]  /*0900*/  LDC.64 R2, c[0x0][0x238] ;  /* 0x00008e00ff027b82 */ /* 0x000e620000000a00 */
[----:B------:R-:W-:Y:S01]  /*0910*/  MOV R15, RZ ;  /* 0x000000ff000f7202 */ /* 0x000fe20000000f00 */
[--C-:B------:R-:W-:Y:S01]  /*0920*/  IMAD.WIDE R42, R17, 0x4, R4.reuse ;  /* 0x00000004112a7825 */ /* 0x100fe200078e0204 */
[----:B------:R0:W3:Y:S03]  /*0930*/  @!P0 LDG.E.EL R55, desc[UR4][R8.64] ;  /* 0x0000000408378981 */ /* 0x0000e6000c2e1900 */
[--C-:B------:R-:W-:Y:S01]  /*0940*/  IMAD.WIDE R20, R33, 0x4, R4.reuse ;  /* 0x0000000421147825 */ /* 0x100fe200078e0204 */
[----:B------:R0:W3:Y:S02]  /*0950*/  @!P0 LDG.E.EL R65, desc[UR4][R22.64] ;  /* 0x0000000416418981 */ /* 0x0000e4000c2e1900 */
[----:B0-----:R-:W0:Y:S01]  /*0960*/  LDC.64 R6, c[0x0][0x240] ;  /* 0x00009000ff067b82 */ /* 0x001e220000000a00 */
[----:B------:R-:W-:Y:S01]  /*0970*/  IMAD.WIDE R4, R45, 0x4, R4 ;  /* 0x000000042d047825 */ /* 0x000fe200078e0204 */
[----:B------:R-:W-:Y:S01]  /*0980*/  CS2R R26, SRZ ;  /* 0x00000000001a7805 */ /* 0x000fe2000001ff00 */
[----:B------:R1:W3:Y:S02]  /*0990*/  @!P0 LDG.E.EL R61, desc[UR4][R68.64] ;  /* 0x00000004443d8981 */ /* 0x0002e4000c2e1900 */
[--C-:B------:R-:W-:Y:S01]  /*09a0*/  IMAD.WIDE R8, R19, 0x4, R38.reuse ;  /* 0x0000000413087825 */ /* 0x100fe200078e0226 */
[----:B------:R-:W-:Y:S01]  /*09b0*/  MOV R14, RZ ;  /* 0x000000ff000e7202 */ /* 0x000fe20000000f00 */
[----:B------:R1:W3:Y:S02]  /*09c0*/  @!P1 LDG.E.EL R24, desc[UR4][R42.64] ;  /* 0x000000042a189981 */ /* 0x0002e4000c2e1900 */
[----:B------:R-:W-:-:S02]  /*09d0*/  IMAD.WIDE R22, R11, 0x4, R38 ;  /* 0x000000040b167825 */ /* 0x000fc400078e0226 */
[----:B------:R1:W3:Y:S02]  /*09e0*/  @!P1 LDG.E.EL R15, desc[UR4][R20.64] ;  /* 0x00000004140f9981 */ /* 0x0002e4000c2e1900 */
[--C-:B-1----:R-:W-:Y:S02]  /*09f0*/  IMAD.WIDE R68, R67, 0x4, R38.reuse ;  /* 0x0000000443447825 */ /* 0x102fe400078e0226 */
[----:B------:R1:W3:Y:S02]  /*0a00*/  @!P0 LDG.E.EL R10, desc[UR4][R4.64] ;  /* 0x00000004040a8981 */ /* 0x0002e4000c2e1900 */
[--C-:B------:R-:W-:Y:S02]  /*0a10*/  IMAD.WIDE R42, R63, 0x4, R38.reuse ;  /* 0x000000043f2a7825 */ /* 0x100fe400078e0226 */
[----:B------:R1:W3:Y:S02]  /*0a20*/  @!P1 LDG.E.EL R31, desc[UR4][R8.64] ;  /* 0x00000004081f9981 */ /* 0x0002e4000c2e1900 */
[----:B------:R-:W-:-:S02]  /*0a30*/  IMAD.WIDE R20, R17, 0x4, R38 ;  /* 0x0000000411147825 */ /* 0x000fc400078e0226 */
[----:B------:R1:W3:Y:S02]  /*0a40*/  @!P1 LDG.E.EL R27, desc[UR4][R22.64] ;  /* 0x00000004161b9981 */ /* 0x0002e4000c2e1900 */
[----:B-1----:R-:W-:Y:S01]  /*0a50*/  IMAD.WIDE R4, R37, 0x4, R38 ;  /* 0x0000000425047825 */ /* 0x002fe200078e0226 */
[----:B------:R-:W-:Y:S01]  /*0a60*/  MOV R12, RZ ;  /* 0x000000ff000c7202 */ /* 0x000fe20000000f00 */
[----:B------:R1:W3:Y:S02]  /*0a70*/  @!P1 LDG.E.EL R29, desc[UR4][R20.64] ;  /* 0x00000004141d9981 */ /* 0x0002e4000c2e1900 */
[----:B------:R-:W-:Y:S02]  /*0a80*/  IMAD.WIDE R8, R11, 0x4, R2 ;  /* 0x000000040b087825 */ /* 0x000fe400078e0202 */
[----:B------:R0:W3:Y:S02]  /*0a90*/  @!P0 LDG.E.EL R48, desc[UR4][R4.64] ;  /* 0x0000000404308981 */ /* 0x0000e4000c2e1900 */
[----:B------:R-:W-:Y:S01]  /*0aa0*/  IMAD.WIDE R38, R45, 0x4, R38 ;  /* 0x000000042d267825 */ /* 0x000fe200078e0226 */
[----:B------:R-:W-:Y:S01]  /*0ab0*/  CS2R R22, SRZ ;  /* 0x0000000000167805 */ /* 0x000fe2000001ff00 */
[----:B------:R0:W3:Y:S01]  /*0ac0*/  @!P1 LDG.E.EL R14, desc[UR4][R8.64] ;  /* 0x00000004080e9981 */ /* 0x0000e2000c2e1900 */
[----:B-1----:R-:W-:-:S03]  /*0ad0*/  CS2R R20, SRZ ;  /* 0x0000000000147805 */ /* 0x002fc6000001ff00 */
[----:B------:R1:W3:Y:S01]  /*0ae0*/  @!P0 LDG.E.EL R50, desc[UR4][R38.64] ;  /* 0x0000000426328981 */ /* 0x0002e2000c2e1900 */
[----:B------:R-:W-:Y:S01]  /*0af0*/  HFMA2.MMA R36, -RZ, RZ, 0, 0 ;  /* 0x00000000ff247435 */ /* 0x000fe200000001ff */
[--C-:B0-----:R-:W-:Y:S02]  /*0b00*/  IMAD.WIDE R4, R17, 0x4, R2.reuse ;  /* 0x0000000411047825 */ /* 0x101fe400078e0202 */
[----:B------:R0:W3:Y:S02]  /*0b10*/  @!P0 LDG.E.EL R53, desc[UR4][R68.64] ;  /* 0x0000000444358981 */ /* 0x0000e4000c2e1900 */
[--C-:B------:R-:W-:Y:S02]  /*0b20*/  IMAD.WIDE R8, R37, 0x4, R2.reuse ;  /* 0x0000000425087825 */ /* 0x100fe400078e0202 */
[----:B------:R0:W3:Y:S02]  /*0b30*/  @!P1 LDG.E.EL R20, desc[UR4][R4.64] ;  /* 0x0000000404149981 */ /* 0x0000e4000c2e1900 */
[----:B-1----:R-:W-:-:S02]  /*0b40*/  IMAD.WIDE R38, R63, 0x4, R2 ;  /* 0x000000043f267825 */ /* 0x002fc400078e0202 */
[----:B------:R1:W3:Y:S02]  /*0b50*/  @!P0 LDG.E.EL R23, desc[UR4][R8.64] ;  /* 0x0000000408178981 */ /* 0x0002e4000c2e1900 */
[--C-:B0-----:R-:W-:Y:S02]  /*0b60*/  IMAD.WIDE R68, R33, 0x4, R2.reuse ;  /* 0x0000000421447825 */ /* 0x101fe400078e0202 */
[----:B------:R0:W3:Y:S02]  /*0b70*/  @!P0 LDG.E.EL R12, desc[UR4][R38.64] ;  /* 0x00000004260c8981 */ /* 0x0000e4000c2e1900 */
[----:B------:R-:W-:Y:S01]  /*0b80*/  IMAD.WIDE R4, R67, 0x4, R2 ;  /* 0x0000000443047825 */ /* 0x000fe200078e0202 */
[----:B------:R-:W-:Y:S01]  /*0b90*/  HFMA2.MMA R62, -RZ, RZ, 0, 0 ;  /* 0x00000000ff3e7435 */ /* 0x000fe200000001ff */
[----:B------:R0:W3:Y:S01]  /*0ba0*/  @!P0 LDG.E.EL R59, desc[UR4][R42.64] ;  /* 0x000000042a3b8981 */ /* 0x0000e2000c2e1900 */
[----:B-1----:R-:W-:-:S03]  /*0bb0*/  CS2R R8, SRZ ;  /* 0x0000000000087805 */ /* 0x002fc6000001ff00 */
[----:B------:R1:W3:Y:S01]  /*0bc0*/  @!P0 LDG.E.EL R36, desc[UR4][R4.64] ;  /* 0x0000000404248981 */ /* 0x0002e2000c2e1900 */
[----:B0-----:R-:W-:-:S03]  /*0bd0*/  IMAD.WIDE R38, R19, 0x4, R6 ;  /* 0x0000000413267825 */ /* 0x001fc600078e0206 */
[----:B------:R0:W3:Y:S01]  /*0be0*/  @!P1 LDG.E.EL R21, desc[UR4][R68.64] ;  /* 0x0000000444159981 */ /* 0x0000e2000c2e1900 */
[----:B------:R-:W-:-:S03]  /*0bf0*/  IMAD.WIDE R42, R19, 0x4, R2 ;  /* 0x00000004132a7825 */ /* 0x000fc600078e0202 */
[----:B------:R2:W3:Y:S01]  /*0c00*/  @!P1 LDG.E.EL R9, desc[UR4][R38.64] ;  /* 0x0000000426099981 */ /* 0x0004e2000c2e1900 */
[----:B-1----:R-:W-:-:S03]  /*0c10*/  IMAD.WIDE R4, R17, 0x4, R6 ;  /* 0x0000000411047825 */ /* 0x002fc600078e0206 */
[----:B------:R1:W3:Y:S01]  /*0c20*/  @!P1 LDG.E.EL R22, desc[UR4][R42.64] ;  /* 0x000000042a169981 */ /* 0x0002e2000c2e1900 */
[----:B0-----:R-:W-:-:S03]  /*0c30*/  IMAD.WIDE R68, R33, 0x4, R6 ;  /* 0x0000000421447825 */ /* 0x001fc600078e0206 */
[----:B------:R0:W3:Y:S01]  /*0c40*/  @!P1 LDG.E.EL R26, desc[UR4][R4.64] ;  /* 0x00000004041a9981 */ /* 0x0000e2000c2e1900 */
[----:B--2---:R-:W2:Y:S01]  /*0c50*/  LDC.64 R38, c[0x0][0x248] ;  /* 0x00009200ff267b82 */ /* 0x004ea20000000a00 */
[----:B------:R-:W-:Y:S02]  /*0c60*/  IMAD.WIDE R2, R45, 0x4, R2 ;  /* 0x000000042d027825 */ /* 0x000fe400078e0202 */
[----:B------:R0:W3:Y:S02]  /*0c70*/  @!P1 LDG.E.EL R8, desc[UR4][R68.64] ;  /* 0x0000000444089981 */ /* 0x0000e4000c2e1900 */
[----:B-1----:R-:W-:Y:S02]  /*0c80*/  IMAD.WIDE R42, R11, 0x4, R6 ;  /* 0x000000040b2a7825 */ /* 0x002fe400078e0206 */
[----:B------:R1:W3:Y:S01]  /*0c90*/  @!P0 LDG.E.EL R62, desc[UR4][R2.64] ;  /* 0x00000004023e8981 */ /* 0x0002e2000c2e1900 */
[----:B0-----:R-:W-:-:S03]  /*0ca0*/  CS2R R4, SRZ ;  /* 0x0000000000047805 */ /* 0x001fc6000001ff00 */
[----:B------:R0:W3:Y:S01]  /*0cb0*/  @!P1 LDG.E.EL R34, desc[UR4][R42.64] ;  /* 0x000000042a229981 */ /* 0x0000e2000c2e1900 */
[----:B------:R-:W-:Y:S01]  /*0cc0*/  IMAD.WIDE R68, R63, 0x4, R6 ;  /* 0x000000043f447825 */ /* 0x000fe200078e0206 */
[----:B-1----:R-:W-:-:S04]  /*0cd0*/  MOV R3, RZ ;  /* 0x000000ff00037202 */ /* 0x002fc80000000f00 */
[----:B------:R1:W3:Y:S01]  /*0ce0*/  @!P0 LDG.E.EL R5, desc[UR4][R68.64] ;  /* 0x0000000444058981 */ /* 0x0002e2000c2e1900 */
[----:B0-----:R-:W-:-:S05]  /*0cf0*/  IMAD.WIDE R42, R37, 0x4, R6 ;  /* 0x00000004252a7825 */ /* 0x001fca00078e0206 */
[----:B------:R0:W3:Y:S01]  /*0d00*/  @!P0 LDG.E.EL R3, desc[UR4][R42.64] ;  /* 0x000000042a038981 */ /* 0x0000e2000c2e1900 */
[----:B-1----:R-:W-:Y:S01]  /*0d10*/  FADD R68, R18, 9.9999997473787516356e-06 ;  /* 0x3727c5ac12447421 */ /* 0x002fe20000000000 */
[----:B0-----:R-:W-:-:S05]  /*0d20*/  IMAD.WIDE R42, R67, 0x4, R6 ;  /* 0x00000004432a7825 */ /* 0x001fca00078e0206 */
[----:B------:R-:W0:Y:S01]  /*0d30*/  MUFU.SQRT R68, R68 ;  /* 0x0000004400447308 */ /* 0x000e220000002000 */
[----:B------:R2:W3:Y:S01]  /*0d40*/  @!P0 LDG.E.EL R4, desc[UR4][R42.64] ;  /* 0x000000042a048981 */ /* 0x0004e2000c2e1900 */
[----:B----4-:R-:W-:Y:S01]  /*0d50*/  FADD R60, R60, 9.9999997473787516356e-06 ;  /* 0x3727c5ac3c3c7421 */ /* 0x010fe20000000000 */
[----:B--2---:R-:W-:-:S05]  /*0d60*/  IMAD.WIDE R42, R11, 0x4, R38 ;  /* 0x000000040b2a7825 */ /* 0x004fca00078e0226 */
[----:B------:R1:W2:Y:S01]  /*0d70*/  @!P1 LDG.E.EL R41, desc[UR4][R42.64] ;  /* 0x000000042a299981 */ /* 0x0002a2000c2e1900 */
[C---:B0-----:R-:W-:Y:S01]  /*0d80*/  FSETP.GT.AND P2, PT, R68.reuse, 8.50705917302346158658e+37, PT ;  /* 0x7e8000004400780b */ /* 0x041fe20003f44000 */
[----:B-1----:R-:W0:Y:S01]  /*0d90*/  MUFU.SQRT R42, R60 ;  /* 0x0000003c002a7308 */ /* 0x002e220000002000 */
[----:B------:R-:W-:Y:S01]  /*0da0*/  FSETP.GEU.AND P3, PT, R68, 1.175494350822287508e-38, PT ;  /* 0x008000004400780b */ /* 0x000fe20003f6e000 */
[----:B------:R-:W-:Y:S01]  /*0db0*/  IMAD.WIDE R32, R33, 0x4, R38 ;  /* 0x0000000421207825 */ /* 0x000fe200078e0226 */
[----:B------:R-:W-:Y:S01]  /*0dc0*/  MOV R11, RZ ;  /* 0x000000ff000b7202 */ /* 0x000fe20000000f00 */
[----:B------:R-:W-:Y:S02]  /*0dd0*/  HFMA2.MMA R2, -RZ, RZ, 0, 0 ;  /* 0x00000000ff027435 */ /* 0x000fe400000001ff */
[----:B-----5:R-:W-:Y:S01]  /*0de0*/  FADD R58, R58, 9.9999997473787516356e-06 ;  /* 0x3727c5ac3a3a7421 */ /* 0x020fe20000000000 */
[----:B------:R-:W-:-:S05]  /*0df0*/  IMAD.WIDE R6, R45, 0x4, R6 ;  /* 0x000000042d067825 */ /* 0x000fca00078e0206 */
[----:B------:R-:W-:Y:S01]  /*0e00*/  @P2 FMUL R68, R68, 0.25 ;  /* 0x3e80000044442820 */ /* 0x000fe20000400000 */
[----:B------:R1:W4:Y:S01]  /*0e10*/  @!P1 LDG.E.EL R11, desc[UR4][R32.64] ;  /* 0x00000004200b9981 */ /* 0x000322000c2e1900 */
[----:B------:R-:W-:-:S03]  /*0e20*/  IMAD.WIDE R16, R17, 0x4, R38 ;  /* 0x0000000411107825 */ /* 0x000fc600078e0226 */
[----:B------:R5:W2:Y:S01]  /*0e30*/  @!P0 LDG.E.EL R2, desc[UR4][R6.64] ;  /* 0x0000000406028981 */ /* 0x000aa2000c2e1900 */
[C---:B0-----:R-:W-:Y:S02]  /*0e40*/  FSETP.GT.AND P4, PT, R42.reuse, 8.50705917302346158658e+37, PT ;  /* 0x7e8000002a00780b */ /* 0x041fe40003f84000 */
[----:B------:R-:W-:Y:S01]  /*0e50*/  FSETP.GEU.AND P5, PT, R42, 1.175494350822287508e-38, PT ;  /* 0x008000002a00780b */ /* 0x000fe20003fae000 */
[----:B------:R-:W-:Y:S01]  /*0e60*/  @!P3 FMUL R68, R68, 16777216 ;  /* 0x4b8000004444b820 */ /* 0x000fe20000400000 */
[----:B-1----:R-:W0:Y:S01]  /*0e70*/  MUFU.SQRT R33, R58 ;  /* 0x0000003a00217308 */ /* 0x002e220000002000 */
[----:B------:R1:W2:Y:S01]  /*0e80*/  @!P1 LDG.E.EL R25, desc[UR4][R16.64] ;  /* 0x0000000410199981 */ /* 0x0002a2000c2e1900 */
[----:B------:R-:W-:Y:S01]  /*0e90*/  FADD R32, R0, 9.9999997473787516356e-06 ;  /* 0x3727c5ac00207421 */ /* 0x000fe20000000000 */
[----:B-----5:R-:W-:Y:S01]  /*0ea0*/  CS2R R6, SRZ ;  /* 0x0000000000067805 */ /* 0x020fe2000001ff00 */
[----:B-1----:R-:W-:-:S04]  /*0eb0*/  IMAD.WIDE R16, R67, 0x4, R38 ;  /* 0x0000000443107825 */ /* 0x002fc800078e0226 */
[----:B------:R-:W1:Y:S01]  /*0ec0*/  MUFU.RCP R68, R68 ;  /* 0x0000004400447308 */ /* 0x000e620000001000 */
[----:B------:R-:W-:Y:S01]  /*0ed0*/  @P4 FMUL R42, R42, 0.25 ;  /* 0x3e8000002a2a4820 */ /* 0x000fe20000400000 */
[----:B------:R-:W-:Y:S01]  /*0ee0*/  MOV R60, 0x3e800000 ;  /* 0x3e800000003c7802 */ /* 0x000fe20000000f00 */
[----:B------:R5:W2:Y:S01]  /*0ef0*/  @!P0 LDG.E.EL R7, desc[UR4][R16.64] ;  /* 0x0000000410078981 */ /* 0x000aa2000c2e1900 */
[----:B------:R-:W-:Y:S01]  /*0f00*/  IMAD.WIDE R18, R19, 0x4, R38 ;  /* 0x0000000413127825 */ /* 0x000fe200078e0226 */
[----:B0-----:R-:W-:-:S03]  /*0f10*/  FSETP.GT.AND P6, PT, R33, 8.50705917302346158658e+37, PT ;  /* 0x7e8000002100780b */ /* 0x001fc60003fc4000 */
[----:B------:R-:W0:Y:S01]  /*0f20*/  MUFU.SQRT R32, R32 ;  /* 0x0000002000207308 */ /* 0x000e220000002000 */
[----:B------:R-:W-:Y:S01]  /*0f30*/  HFMA2.MMA R0, -RZ, RZ, 0, 0 ;  /* 0x00000000ff007435 */ /* 0x000fe200000001ff */
[----:B------:R-:W-:Y:S01]  /*0f40*/  @!P5 FMUL R42, R42, 16777216 ;  /* 0x4b8000002a2ad820 */ /* 0x000fe20000400000 */
[----:B------:R1:W2:Y:S01]  /*0f50*/  @!P1 LDG.E.EL R6, desc[UR4][R18.64] ;  /* 0x0000000412069981 */ /* 0x0002a2000c2e1900 */
[----:B-----5:R-:W-:Y:S01]  /*0f60*/  FADD R16, R40, 9.9999997473787516356e-06 ;  /* 0x3727c5ac28107421 */ /* 0x020fe20000000000 */
[----:B------:R-:W-:Y:S02]  /*0f70*/  FSEL R17, R60, 1, P2 ;  /* 0x3f8000003c117808 */ /* 0x000fe40001000000 */
[----:B------:R-:W-:-:S03]  /*0f80*/  FSETP.GEU.AND P2, PT, R33, 1.175494350822287508e-38, PT ;  /* 0x008000002100780b */ /* 0x000fc60003f4e000 */
[----:B------:R-:W5:Y:S01]  /*0f90*/  MUFU.SQRT R16, R16 ;  /* 0x0000001000107308 */ /* 0x000f620000002000 */
[----:B-1----:R-:W-:-:S04]  /*0fa0*/  IMAD.WIDE R18, R63, 0x4, R38 ;  /* 0x000000043f127825 */ /* 0x002fc800078e0226 */
[----:B------:R-:W-:Y:S01]  /*0fb0*/  @!P3 FMUL R17, R17, 16777216 ;  /* 0x4b8000001111b820 */ /* 0x000fe20000400000 */
[----:B------:R-:W-:Y:S02]  /*0fc0*/  FADD R56, R56, 9.9999997473787516356e-06 ;  /* 0x3727c5ac38387421 */ /* 0x000fe40000000000 */
[----:B------:R-:W1:Y:S01]  /*0fd0*/  MUFU.RCP R42, R42 ;  /* 0x0000002a002a7308 */ /* 0x000e620000001000 */
[----:B------:R5:W2:Y:S01]  /*0fe0*/  @!P0 LDG.E.EL R0, desc[UR4][R18.64] ;  /* 0x0000000412008981 */ /* 0x000aa2000c2e1900 */
[----:B------:R-:W-:Y:S01]  /*0ff0*/  FMUL R40, R68, R17 ;  /* 0x0000001144287220 */ /* 0x000fe20000400000 */
[C---:B------:R-:W-:Y:S01]  /*1000*/  FSEL R17, R60.reuse, 1, P4 ;  /* 0x3f8000003c117808 */ /* 0x040fe20002000000 */
[----:B------:R-:W-:Y:S01]  /*1010*/  @P6 FMUL R33, R33, 0.25 ;  /* 0x3e80000021216820 */ /* 0x000fe20000400000 */
[----:B------:R-:W-:Y:S02]  /*1020*/  FSEL R58, R60, 1, P6 ;  /* 0x3f8000003c3a7808 */ /* 0x000fe40003000000 */
[----:B0-----:R-:W-:Y:S01]  /*1030*/  FSETP.GT.AND P6, PT, R32, 8.50705917302346158658e+37, PT ;  /* 0x7e8000002000780b */ /* 0x001fe20003fc4000 */
[----:B-----5:R-:W0:Y:S01]  /*1040*/  MUFU.SQRT R18, R56 ;  /* 0x0000003800127308 */ /* 0x020e220000002000 */
[----:B------:R-:W-:Y:S01]  /*1050*/  @!P2 FMUL R33, R33, 16777216 ;  /* 0x4b8000002121a820 */ /* 0x000fe20000400000 */
[----:B------:R-:W-:Y:S01]  /*1060*/  @!P5 FMUL R17, R17, 16777216 ;  /* 0x4b8000001111d820 */ /* 0x000fe20000400000 */
[----:B------:R-:W-:Y:S01]  /*1070*/  @!P2 FMUL R58, R58, 16777216 ;  /* 0x4b8000003a3aa820 */ /* 0x000fe20000400000 */
[----:B------:R-:W-:Y:S01]  /*1080*/  FSETP.GEU.AND P2, PT, R32, 1.175494350822287508e-38, PT ;  /* 0x008000002000780b */ /* 0x000fe20003f4e000 */
[----:B------:R-:W-:Y:S01]  /*1090*/  FADD R44, R44, 9.9999997473787516356e-06 ;  /* 0x3727c5ac2c2c7421 */ /* 0x000fe20000000000 */
[----:B------:R-:W-:Y:S01]  /*10a0*/  FADD R51, R51, 9.9999997473787516356e-06 ;  /* 0x3727c5ac33337421 */ /* 0x000fe20000000000 */
[----:B------:R-:W-:Y:S01]  /*10b0*/  FSETP.GT.AND P3, PT, R16, 8.50705917302346158658e+37, PT ;  /* 0x7e8000001000780b */ /* 0x000fe20003f64000 */
[----:B-1----:R-:W-:Y:S01]  /*10c0*/  FMUL R42, R42, R17 ;  /* 0x000000112a2a7220 */ /* 0x002fe20000400000 */
[----:B------:R-:W1:Y:S01]  /*10d0*/  MUFU.SQRT R19, R44 ;  /* 0x0000002c00137308 */ /* 0x000e620000002000 */
[----:B------:R-:W-:-:S02]  /*10e0*/  FSETP.GEU.AND P4, PT, R16, 1.175494350822287508e-38, PT ;  /* 0x008000001000780b */ /* 0x000fc40003f8e000 */
[----:B------:R-:W-:-:S05]  /*10f0*/  @P6 FMUL R32, R32, 0.25 ;  /* 0x3e80000020206820 */ /* 0x000fca0000400000 */
[----:B------:R-:W-:Y:S01]  /*1100*/  MUFU.SQRT R17, R51 ;  /* 0x0000003300117308 */ /* 0x000fe20000002000 */
[----:B0-----:R-:W-:-:S07]  /*1110*/  FSETP.GT.AND P5, PT, R18, 8.50705917302346158658e+37, PT ;  /* 0x7e8000001200780b */ /* 0x001fce0003fa4000 */
[----:B------:R0:W5:Y:S01]  /*1120*/  MUFU.RCP R43, R33 ;  /* 0x00000021002b7308 */ /* 0x0001620000001000 */
[----:B------:R-:W-:Y:S01]  /*1130*/  @!P2 FMUL R32, R32, 16777216 ;  /* 0x4b8000002020a820 */ /* 0x000fe20000400000 */
[----:B------:R-:W-:Y:S01]  /*1140*/  FSEL R63, R60, 1, P3 ;  /* 0x3f8000003c3f7808 */ /* 0x000fe20001800000 */
[----:B------:R-:W-:Y:S01]  /*1150*/  @P3 FMUL R16, R16, 0.25 ;  /* 0x3e80000010103820 */ /* 0x000fe20000400000 */
[----:B0-----:R-:W-:Y:S02]  /*1160*/  FSEL R33, R60, 1, P6 ;  /* 0x3f8000003c217808 */ /* 0x001fe40003000000 */
[----:B------:R-:W-:Y:S01]  /*1170*/  FSETP.GEU.AND P6, PT, R18, 1.175494350822287508e-38, PT ;  /* 0x008000001200780b */ /* 0x000fe20003fce000 */
[----:B------:R-:W-:Y:S01]  /*1180*/  @!P4 FMUL R16, R16, 16777216 ;  /* 0x4b8000001010c820 */ /* 0x000fe20000400000 */
[----:B------:R-:W-:Y:S01]  /*1190*/  @!P4 FMUL R63, R63, 16777216 ;  /* 0x4b8000003f3fc820 */ /* 0x000fe20000400000 */
[----:B------:R-:W-:Y:S01]  /*11a0*/  @!P2 FMUL R33, R33, 16777216 ;  /* 0x4b8000002121a820 */ /* 0x000fe20000400000 */
[----:B------:R-:W0:Y:S01]  /*11b0*/  MUFU.RCP R32, R32 ;  /* 0x0000002000207308 */ /* 0x000e220000001000 */
[----:B-1----:R-:W-:Y:S01]  /*11c0*/  FSETP.GT.AND P4, PT, R19, 8.50705917302346158658e+37, PT ;  /* 0x7e8000001300780b */ /* 0x002fe20003f84000 */
[----:B-----5:R-:W-:Y:S01]  /*11d0*/  FMUL R43, R43, R58 ;  /* 0x0000003a2b2b7220 */ /* 0x020fe20000400000 */
[----:B------:R-:W-:Y:S01]  /*11e0*/  FSETP.GT.AND P2, PT, R17, 8.50705917302346158658e+37, PT ;  /* 0x7e8000001100780b */ /* 0x000fe20003f44000 */
[----:B------:R-:W-:Y:S01]  /*11f0*/  @P5 FMUL R18, R18, 0.25 ;  /* 0x3e80000012125820 */ /* 0x000fe20000400000 */
[----:B------:R-:W-:-:S02]  /*1200*/  FSEL R58, R60, 1, P5 ;  /* 0x3f8000003c3a7808 */ /* 0x000fc40002800000 */
[----:B------:R-:W-:Y:S02]  /*1210*/  FSETP.GEU.AND P5, PT, R19, 1.175494350822287508e-38, PT ;  /* 0x008000001300780b */ /* 0x000fe40003fae000 */
[----:B------:R-:W-:Y:S01]  /*1220*/  FSETP.GEU.AND P3, PT, R17, 1.175494350822287508e-38, PT ;  /* 0x008000001100780b */ /* 0x000fe20003f6e000 */
[----:B------:R-:W-:Y:S01]  /*1230*/  @!P6 FMUL R18, R18, 16777216 ;  /* 0x4b8000001212e820 */ /* 0x000fe20000400000 */
[----:B------:R-:W1:Y:S03]  /*1240*/  MUFU.RCP R16, R16 ;  /* 0x0000001000107308 */ /* 0x000e660000001000 */
[----:B------:R-:W-:Y:S01]  /*1250*/  @P4 FMUL R19, R19, 0.25 ;  /* 0x3e80000013134820 */ /* 0x000fe20000400000 */
[----:B0-----:R-:W-:Y:S01]  /*1260*/  FMUL R44, R32, R33 ;  /* 0x00000021202c7220 */ /* 0x001fe20000400000 */
[----:B------:R-:W-:Y:S01]  /*1270*/  @P2 FMUL R17, R17, 0.25 ;  /* 0x3e80000011112820 */ /* 0x000fe20000400000 */
[----:B------:R-:W0:Y:S02]  /*1280*/  LDC.64 R32, c[0x0][0x210] ;  /* 0x00008400ff207b82 */ /* 0x000e240000000a00 */
[----:B------:R-:W5:Y:S01]  /*1290*/  MUFU.RCP R51, R18 ;  /* 0x0000001200337308 */ /* 0x000f620000001000 */
[----:B------:R-:W-:-:S02]  /*12a0*/  @!P5 FMUL R19, R19, 16777216 ;  /* 0x4b8000001313d820 */ /* 0x000fc40000400000 */
[----:B------:R-:W-:Y:S01]  /*12b0*/  @!P3 FMUL R17, R17, 16777216 ;  /* 0x4b8000001111b820 */ /* 0x000fe20000400000 */
[----:B------:R-:W-:-:S04]  /*12c0*/  @!P6 FMUL R58, R58, 16777216 ;  /* 0x4b8000003a3ae820 */ /* 0x000fc80000400000 */
[----:B------:R-:W0:Y:S01]  /*12d0*/  MUFU.RCP R56, R17 ;  /* 0x0000001100387308 */ /* 0x000e220000001000 */
[----:B-1----:R-:W-:Y:S01]  /*12e0*/  FMUL R63, R16, R63 ;  /* 0x0000003f103f7220 */ /* 0x002fe20000400000 */
[----:B------:R-:W-:-:S06]  /*12f0*/  FSEL R16, R60, 1, P4 ;  /* 0x3f8000003c107808 */ /* 0x000fcc0002000000 */
[----:B------:R-:W1:Y:S01]  /*1300*/  MUFU.RCP R19, R19 ;  /* 0x0000001300137308 */ /* 0x000e620000001000 */
[----:B-----5:R-:W-:Y:S01]  /*1310*/  FMUL R58, R51, R58 ;  /* 0x0000003a333a7220 */ /* 0x020fe20000400000 */
[----:B------:R-:W-:Y:S01]  /*1320*/  FSEL R51, R60, 1, P2 ;  /* 0x3f8000003c337808 */ /* 0x000fe20001000000 */
[----:B------:R-:W-:-:S04]  /*1330*/  @!P5 FMUL R16, R16, 16777216 ;  /* 0x4b8000001010d820 */ /* 0x000fc80000400000 */
[----:B------:R-:W-:Y:S01]  /*1340*/  @!P3 FMUL R51, R51, 16777216 ;  /* 0x4b8000003333b820 */ /* 0x000fe20000400000 */
[----:B0-----:R-:W-:-:S04]  /*1350*/  IMAD.WIDE R32, R35, 0x4, R32 ;  /* 0x0000000423207825 */ /* 0x001fc800078e0220 */
[----:B------:R-:W-:Y:S01]  /*1360*/  FMUL R56, R56, R51 ;  /* 0x0000003338387220 */ /* 0x000fe20000400000 */
[----:B-1----:R-:W-:Y:S01]  /*1370*/  FMUL R51, R19, R16 ;  /* 0x0000001013337220 */ /* 0x002fe20000400000 */
[----:B------:R-:W-:Y:S02]  /*1380*/  CS2R R16, SRZ ;  /* 0x0000000000107805 */ /* 0x000fe4000001ff00 */
[----:B------:R-:W-:-:S06]  /*1390*/  CS2R R18, SRZ ;  /* 0x0000000000127805 */ /* 0x000fcc000001ff00 */
[----:B------:R-:W5:Y:S01]  /*13a0*/  @!P0 LDG.E.128 R16, desc[UR4][R32.64+0x800] ;  /* 0x0008000420108981 */ /* 0x000f62000c1e1d00 */
[----:B---3--:R-:W-:Y:S01]  /*13b0*/  FADD R14, R14, 9.9999997473787516356e-06 ;  /* 0x3727c5ac0e0e7421 */ /* 0x008fe20000000000 */
[----:B------:R-:W-:-:S05]  /*13c0*/  LOP3.LUT R50, R50, 0x80000000, RZ, 0x3c, !PT ;  /* 0x8000000032327812 */ /* 0x000fca00078e3cff */
[----:B------:R-:W0:Y:S01]  /*13d0*/  MUFU.SQRT R14, R14 ;  /* 0x0000000e000e7308 */ /* 0x000e220000002000 */
[----:B------:R-:W-:-:S07]  /*13e0*/  FADD R20, R20, 9.9999997473787516356e-06 ;  /* 0x3727c5ac14147421 */ /* 0x000fce0000000000 */
[----:B------:R-:W1:Y:S01]  /*13f0*/  MUFU.SQRT R20, R20 ;  /* 0x0000001400147308 */ /* 0x000e620000002000 */
[C---:B0-----:R-:W-:Y:S01]  /*1400*/  FSETP.GT.AND P2, PT, R14.reuse, 8.50705917302346158658e+37, PT ;  /* 0x7e8000000e00780b */ /* 0x041fe20003f44000 */
[----:B------:R-:W-:Y:S01]  /*1410*/  FADD R23, R23, 9.9999997473787516356e-06 ;  /* 0x3727c5ac17177421 */ /* 0x000fe20000000000 */
[----:B------:R-:W-:Y:S02]  /*1420*/  FSETP.GEU.AND P4, PT, R14, 1.175494350822287508e-38, PT ;  /* 0x008000000e00780b */ /* 0x000fe40003f8e000 */
[----:B-1----:R-:W-:Y:S01]  /*1430*/  FSETP.GT.AND P5, PT, R20, 8.50705917302346158658e+37, PT ;  /* 0x7e8000001400780b */ /* 0x002fe20003fa4000 */
[----:B------:R-:W-:Y:S01]  /*1440*/  FADD R22, R22, 9.9999997473787516356e-06 ;  /* 0x3727c5ac16167421 */ /* 0x000fe20000000000 */
[----:B------:R-:W-:-:S07]  /*1450*/  FSETP.GEU.AND P6, PT, R20, 1.175494350822287508e-38, PT ;  /* 0x008000001400780b */ /* 0x000fce0003fce000 */
[----:B------:R-:W-:Y:S01]  /*1460*/  @P2 FMUL R14, R14, 0.25 ;  /* 0x3e8000000e0e2820 */ /* 0x000fe20000400000 */
[----:B------:R-:W-:Y:S03]  /*1470*/  MUFU.SQRT R22, R22 ;  /* 0x0000001600167308 */ /* 0x000fe60000002000 */
[----:B------:R-:W-:Y:S01]  /*1480*/  @P5 FMUL R20, R20, 0.25 ;  /* 0x3e80000014145820 */ /* 0x000fe20000400000 */
[----:B------:R-:W-:-:S03]  /*1490*/  @!P4 FMUL R14, R14, 16777216 ;  /* 0x4b8000000e0ec820 */ /* 0x000fc60000400000 */
[----:B------:R-:W-:-:S06]  /*14a0*/  @!P6 FMUL R20, R20, 16777216 ;  /* 0x4b8000001414e820 */ /* 0x000fcc0000400000 */
[----:B------:R-:W-:Y:S01]  /*14b0*/  MUFU.RCP R20, R20 ;  /* 0x0000001400147308 */ /* 0x000fe20000001000 */
[----:B------:R-:W-:-:S07]  /*14c0*/  FADD R36, R36, 9.9999997473787516356e-06 ;  /* 0x3727c5ac24247421 */ /* 0x000fce0000000000 */
[----:B------:R-:W-:Y:S01]  /*14d0*/  MUFU.SQRT R36, R36 ;  /* 0x0000002400247308 */ /* 0x000fe20000002000 */
[----:B-----5:R-:W-:Y:S01]  /*14e0*/  FADD R19, R66, R19 ;  /* 0x0000001342137221 */ /* 0x020fe20000000000 */
[----:B------:R-:W-:-:S03]  /*14f0*/  FADD R16, R65, R16 ;  /* 0x0000001041107221 */ /* 0x000fc60000000000 */
[----:B------:R-:W-:-:S04]  /*1500*/  FADD R10, R19, -R10 ;  /* 0x8000000a130a7221 */ /* 0x000fc80000000000 */
[----:B------:R-:W-:Y:S01]  /*1510*/  FFMA R10, R51, R10, R50 ;  /* 0x0000000a330a7223 */ /* 0x000fe20000000032 */
[----:B------:R-:W-:Y:S01]  /*1520*/  LOP3.LUT R50, R48, 0x80000000, RZ, 0x3c, !PT ;  /* 0x8000000030327812 */ /* 0x000fe200078e3cff */
[----:B------:R-:W-:-:S04]  /*1530*/  FADD R48, R16, -R49 ;  /* 0x8000003110307221 */ /* 0x000fc80000000000 */
[----:B------:R-:W-:Y:S01]  /*1540*/  FFMA R63, R63, R48, R50 ;  /* 0x000000303f3f7223 */ /* 0x000fe20000000032 */
[----:B------:R-:W-:-:S06]  /*1550*/  FADD R50, R21, 9.9999997473787516356e-06 ;  /* 0x3727c5ac15327421 */ /* 0x000fcc0000000000 */
[----:B------:R-:W0:Y:S01]  /*1560*/  MUFU.SQRT R50, R50 ;  /* 0x0000003200327308 */ /* 0x000e220000002000 */
[----:B------:R-:W-:-:S07]  /*1570*/  FSEL R49, R60, 1, P2 ;  /* 0x3f8000003c317808 */ /* 0x000fce0001000000 */
[----:B------:R-:W1:Y:S01]  /*1580*/  MUFU.SQRT R21, R23 ;  /* 0x0000001700157308 */ /* 0x000e620000002000 */
[----:B------:R-:W-:Y:S02]  /*1590*/  FSEL R51, R60, 1, P5 ;  /* 0x3f8000003c337808 */ /* 0x000fe40002800000 */
[C---:B0-----:R-:W-:Y:S02]  /*15a0*/  FSETP.GT.AND P2, PT, R50.reuse, 8.50705917302346158658e+37, PT ;  /* 0x7e8000003200780b */ /* 0x041fe40003f44000 */
[----:B------:R-:W-:Y:S01]  /*15b0*/  FSETP.GEU.AND P3, PT, R50, 1.175494350822287508e-38, PT ;  /* 0x008000003200780b */ /* 0x000fe20003f6e000 */
[----:B------:R-:W-:Y:S01]  /*15c0*/  @!P4 FMUL R49, R49, 16777216 ;  /* 0x4b8000003131c820 */ /* 0x000fe20000400000 */
[C---:B------:R-:W-:Y:S01]  /*15d0*/  FSETP.GT.AND P4, PT, R22.reuse, 8.50705917302346158658e+37, PT ;  /* 0x7e8000001600780b */ /* 0x040fe20003f84000 */
[----:B------:R-:W-:Y:S01]  /*15e0*/  @!P6 FMUL R51, R51, 16777216 ;  /* 0x4b8000003333e820 */ /* 0x000fe20000400000 */
[----:B------:R-:W-:Y:S02]  /*15f0*/  FSETP.GEU.AND P5, PT, R22, 1.175494350822287508e-38, PT ;  /* 0x008000001600780b */ /* 0x000fe40003fae000 */
[----:B-1----:R-:W-:-:S02]  /*1600*/  FSETP.GT.AND P6, PT, R21, 8.50705917302346158658e+37, PT ;  /* 0x7e8000001500780b */ /* 0x002fc40003fc4000 */
[----:B------:R-:W-:-:S03]  /*1610*/  FSEL R23, R60, 1, P2 ;  /* 0x3f8000003c177808 */ /* 0x000fc60001000000 */
[----:B------:R-:W-:Y:S01]  /*1620*/  @P2 FMUL R50, R50, 0.25 ;  /* 0x3e80000032322820 */ /* 0x000fe20000400000 */
[----:B------:R-:W-:-:S03]  /*1630*/  FSETP.GEU.AND P2, PT, R21, 1.175494350822287508e-38, PT ;  /* 0x008000001500780b */ /* 0x000fc60003f4e000 */
[----:B------:R-:W-:Y:S01]  /*1640*/  @!P3 FMUL R50, R50, 16777216 ;  /* 0x4b8000003232b820 */ /* 0x000fe20000400000 */
[----:B------:R-:W0:Y:S01]  /*1650*/  MUFU.RCP R48, R14 ;  /* 0x0000000e00307308 */ /* 0x000e220000001000 */
[----:B------:R-:W-:Y:S02]  /*1660*/  @P4 FMUL R22, R22, 0.25 ;  /* 0x3e80000016164820 */ /* 0x000fe40000400000 */
[----:B------:R-:W-:-:S05]  /*1670*/  @P6 FMUL R21, R21, 0.25 ;  /* 0x3e80000015156820 */ /* 0x000fca0000400000 */
[----:B------:R-:W1:Y:S01]  /*1680*/  MUFU.RCP R50, R50 ;  /* 0x0000003200327308 */ /* 0x000e620000001000 */
[----:B------:R-:W-:Y:S01]  /*1690*/  @!P5 FMUL R22, R22, 16777216 ;  /* 0x4b8000001616d820 */ /* 0x000fe20000400000 */
[----:B------:R-:W-:Y:S01]  /*16a0*/  @!P2 FMUL R21, R21, 16777216 ;  /* 0x4b8000001515a820 */ /* 0x000fe20000400000 */
[----:B------:R-:W-:-:S05]  /*16b0*/  @!P3 FMUL R23, R23, 16777216 ;  /* 0x4b8000001717b820 */ /* 0x000fca0000400000 */
[----:B------:R-:W3:Y:S01]  /*16c0*/  MUFU.RCP R22, R22 ;  /* 0x0000001600167308 */ /* 0x000ee20000001000 */
[----:B0-----:R-:W-:Y:S01]  /*16d0*/  FMUL R48, R48, R49 ;  /* 0x0000003130307220 */ /* 0x001fe20000400000 */
[----:B------:R-:W-:-:S06]  /*16e0*/  FMUL R49, R20, R51 ;  /* 0x0000003314317220 */ /* 0x000fcc0000400000 */
[----:B------:R0:W5:Y:S01]  /*16f0*/  MUFU.RCP R66, R21 ;  /* 0x0000001500427308 */ /* 0x0001620000001000 */
[----:B-1----:R-:W-:Y:S01]  /*1700*/  FMUL R50, R50, R23 ;  /* 0x0000001732327220 */ /* 0x002fe20000400000 */
[C---:B------:R-:W-:Y:S02]  /*1710*/  FSEL R51, R60.reuse, 1, P4 ;  /* 0x3f8000003c337808 */ /* 0x040fe40002000000 */
[----:B------:R-:W-:-:S03]  /*1720*/  FSEL R23, R60, 1, P6 ;  /* 0x3f8000003c177808 */ /* 0x000fc60003000000 */
[----:B------:R-:W-:Y:S02]  /*1730*/  @!P5 FMUL R51, R51, 16777216 ;  /* 0x4b8000003333d820 */ /* 0x000fe40000400000 */
[----:B------:R-:W-:Y:S01]  /*1740*/  @!P2 FMUL R23, R23, 16777216 ;  /* 0x4b8000001717a820 */ /* 0x000fe20000400000 */
[----:B0-----:R-:W-:Y:S01]  /*1750*/  CS2R R20, SRZ ;  /* 0x0000000000147805 */ /* 0x001fe2000001ff00 */
[----:B---3--:R-:W-:Y:S01]  /*1760*/  FMUL R51, R22, R51 ;  /* 0x0000003316337220 */ /* 0x008fe20000400000 */
[----:B------:R-:W-:Y:S01]  /*1770*/  FSETP.GT.AND P3, PT, R36, 8.50705917302346158658e+37, PT ;  /* 0x7e8000002400780b */ /* 0x000fe20003f64000 */
[----:B-----5:R-:W-:Y:S01]  /*1780*/  FMUL R66, R66, R23 ;  /* 0x0000001742427220 */ /* 0x020fe20000400000 */
[----:B------:R-:W-:Y:S02]  /*1790*/  CS2R R22, SRZ ;  /* 0x0000000000167805 */ /* 0x000fe4000001ff00 */
[----:B------:R-:W-:-:S04]  /*17a0*/  FSETP.GEU.AND P4, PT, R36, 1.175494350822287508e-38, PT ;  /* 0x008000002400780b */ /* 0x000fc80003f8e000 */
[----:B------:R-:W3:Y:S05]  /*17b0*/  @!P1 LDG.E.128 R20, desc[UR4][R32.64] ;  /* 0x0000000420149981 */ /* 0x000eea000c1e1d00 */
[----:B------:R-:W-:Y:S01]  /*17c0*/  @P3 FMUL R36, R36, 0.25 ;  /* 0x3e80000024243820 */ /* 0x000fe20000400000 */
[----:B------:R-:W-:-:S03]  /*17d0*/  HFMA2.MMA R14, -RZ, RZ, 0, 0 ;  /* 0x00000000ff0e7435 */ /* 0x000fc600000001ff */
[----:B------:R-:W-:-:S04]  /*17e0*/  @!P4 FMUL R36, R36, 16777216 ;  /* 0x4b8000002424c820 */ /* 0x000fc80000400000 */
[----:B------:R0:W-:Y:S02]  /*17f0*/  MUFU.RCP R65, R36 ;  /* 0x0000002400417308 */ /* 0x0001e40000001000 */
[----:B0-----:R-:W-:-:S04]  /*1800*/  IMAD.WIDE R36, R37, 0x4, R38 ;  /* 0x0000000425247825 */ /* 0x001fc800078e0226 */
[----:B------:R-:W-:Y:S01]  /*1810*/  IMAD.WIDE R38, R45, 0x4, R38 ;  /* 0x000000042d267825 */ /* 0x000fe200078e0226 */
[----:B------:R-:W-:Y:S01]  /*1820*/  MOV R45, RZ ;  /* 0x000000ff002d7202 */ /* 0x000fe20000000f00 */
[----:B------:R0:W5:Y:S05]  /*1830*/  @!P0 LDG.E.EL R14, desc[UR4][R36.64] ;  /* 0x00000004240e8981 */ /* 0x00016a000c2e1900 */
[----:B------:R1:W5:Y:S01]  /*1840*/  @!P0 LDG.E.EL R45, desc[UR4][R38.64] ;  /* 0x00000004262d8981 */ /* 0x000362000c2e1900 */
[----:B------:R-:W-:-:S04]  /*1850*/  FADD R12, R12, 9.9999997473787516356e-06 ;  /* 0x3727c5ac0c0c7421 */ /* 0x000fc80000000000 */
[----:B------:R-:W0:Y:S02]  /*1860*/  MUFU.SQRT R67, R12 ;  /* 0x0000000c00437308 */ /* 0x000e240000002000 */
[C---:B0-----:R-:W-:Y:S02]  /*1870*/  FSETP.GT.AND P5, PT, R67.reuse, 8.50705917302346158658e+37, PT ;  /* 0x7e8000004300780b */ /* 0x041fe40003fa4000 */
[----:B------:R-:W-:Y:S02]  /*1880*/  FSETP.GEU.AND P2, PT, R67, 1.175494350822287508e-38, PT ;  /* 0x008000004300780b */ /* 0x000fe40003f4e000 */
[----:B------:R-:W-:-:S09]  /*1890*/  FSEL R12, R60, 1, P3 ;  /* 0x3f8000003c0c7808 */ /* 0x000fd20001800000 */
[----:B------:R-:W-:-:S04]  /*18a0*/  @P5 FMUL R67, R67, 0.25 ;  /* 0x3e80000043435820 */ /* 0x000fc80000400000 */
[----:B------:R-:W-:Y:S01]  /*18b0*/  @!P2 FMUL R67, R67, 16777216 ;  /* 0x4b8000004343a820 */ /* 0x000fe20000400000 */
[----:B------:R-:W-:-:S05]  /*18c0*/  @!P4 FMUL R12, R12, 16777216 ;  /* 0x4b8000000c0cc820 */ /* 0x000fca0000400000 */
[----:B------:R-:W0:Y:S01]  /*18d0*/  MUFU.RCP R67, R67 ;  /* 0x0000004300437308 */ /* 0x000e220000001000 */
[----:B------:R-:W-:Y:S01]  /*18e0*/  FMUL R65, R65, R12 ;  /* 0x0000000c41417220 */ /* 0x000fe20000400000 */
[----:B------:R-:W-:-:S05]  /*18f0*/  FSEL R12, R60, 1, P5 ;  /* 0x3f8000003c0c7808 */ /* 0x000fca0002800000 */
[----:B------:R-:W-:-:S04]  /*1900*/  @!P2 FMUL R12, R12, 16777216 ;  /* 0x4b8000000c0ca820 */ /* 0x000fc80000400000 */
[----:B0-----:R-:W-:Y:S01]  /*1910*/  FMUL R12, R67, R12 ;  /* 0x0000000c430c7220 */ /* 0x001fe20000400000 */
[----:B------:R-:W-:-:S04]  /*1920*/  FADD R67, R62, 9.9999997473787516356e-06 ;  /* 0x3727c5ac3e437421 */ /* 0x000fc80000000000 */
[----:B------:R-:W0:Y:S01]  /*1930*/  MUFU.SQRT R62, R67 ;  /* 0x00000043003e7308 */ /* 0x000e220000002000 */
[----:B------:R-:W-:Y:S01]  /*1940*/  FADD R17, R64, R17 ;  /* 0x0000001140117221 */ /* 0x000fe20000000000 */
[----:B------:R-:W-:Y:S01]  /*1950*/  FADD R18, R61, R18 ;  /* 0x000000123d127221 */ /* 0x000fe20000000000 */
[----:B------:R-:W-:Y:S02]  /*1960*/  LOP3.LUT R61, R53, 0x80000000, RZ, 0x3c, !PT ;  /* 0x80000000353d7812 */ /* 0x000fe400078e3cff */
[----:B------:R-:W-:Y:S01]  /*1970*/  FADD R37, R17, -R54 ;  /* 0x8000003611257221 */ /* 0x000fe20000000000 */
[C---:B0-----:R-:W-:Y:S02]  /*1980*/  FSETP.GT.AND P2, PT, R62.reuse, 8.50705917302346158658e+37, PT ;  /* 0x7e8000003e00780b */ /* 0x041fe40003f44000 */
[----:B------:R-:W-:Y:S01]  /*1990*/  FSETP.GEU.AND P3, PT, R62, 1.175494350822287508e-38, PT ;  /* 0x008000003e00780b */ /* 0x000fe20003f6e000 */
[----:B-1----:R-:W-:Y:S02]  /*19a0*/  FFMA R38, R58, R37, R61 ;  /* 0x000000253a267223 */ /* 0x002fe4000000003d */
[----:B------:R-:W0:Y:S08]  /*19b0*/  LDC.64 R36, c[0x0][0x250] ;  /* 0x00009400ff247b82 */ /* 0x000e300000000a00 */
[----:B------:R-:W-:-:S04]  /*19c0*/  @P2 FMUL R62, R62, 0.25 ;  /* 0x3e8000003e3e2820 */ /* 0x000fc80000400000 */
[----:B------:R-:W-:Y:S01]  /*19d0*/  @!P3 FMUL R62, R62, 16777216 ;  /* 0x4b8000003e3eb820 */ /* 0x000fe20000400000 */
[----:B------:R-:W-:Y:S01]  /*19e0*/  FADD R53, R18, -R55 ;  /* 0x8000003712357221 */ /* 0x000fe20000000000 */
[----:B------:R-:W-:Y:S02]  /*19f0*/  LOP3.LUT R55, R27, 0x80000000, RZ, 0x3c, !PT ;  /* 0x800000001b377812 */ /* 0x000fe400078e3cff */
[----:B------:R-:W-:Y:S02]  /*1a00*/  LOP3.LUT R29, R29, 0x80000000, RZ, 0x3c, !PT ;  /* 0x800000001d1d7812 */ /* 0x000fe400078e3cff */
[----:B------:R-:W1:Y:S01]  /*1a10*/  MUFU.RCP R62, R62 ;  /* 0x0000003e003e7308 */ /* 0x000e620000001000 */
[----:B------:R-:W-:Y:S02]  /*1a20*/  LOP3.LUT R30, R30, 0x80000000, RZ, 0x3c, !PT ;  /* 0x800000001e1e7812 */ /* 0x000fe400078e3cff */
[----:B------:R-:W-:Y:S02]  /*1a30*/  LOP3.LUT R31, R31, 0x80000000, RZ, 0x3c, !PT ;  /* 0x800000001f1f7812 */ /* 0x000fe400078e3cff */
[----:B------:R-:W-:-:S02]  /*1a40*/  FSEL R69, R60, 1, P2 ;  /* 0x3f8000003c457808 */ /* 0x000fc40001000000 */
[----:B------:R-:W-:-:S03]  /*1a50*/  LOP3.LUT R59, R59, 0x80000000, RZ, 0x3c, !PT ;  /* 0x800000003b3b7812 */ /* 0x000fc600078e3cff */
[----:B------:R-:W-:Y:S01]  /*1a60*/  @!P3 FMUL R69, R69, 16777216 ;  /* 0x4b8000004545b820 */ /* 0x000fe20000400000 */
[----:B0-----:R-:W-:-:S04]  /*1a70*/  IMAD.WIDE R36, R35, 0x4, R36 ;  /* 0x0000000423247825 */ /* 0x001fc800078e0224 */
[----:B------:R-:W-:Y:S01]  /*1a80*/  FFMA R53, R56, R53, R59 ;  /* 0x0000003538357223 */ /* 0x000fe2000000003b */
[----:B-1----:R-:W-:Y:S01]  /*1a90*/  FMUL R39, R62, R69 ;  /* 0x000000453e277220 */ /* 0x002fe20000400000 */
[----:B------:R-:W-:Y:S01]  /*1aa0*/  FMUL R63, R63, R66 ;  /* 0x000000423f3f7220 */ /* 0x000fe20000400000 */
[----:B------:R-:W-:Y:S01]  /*1ab0*/  FMUL R38, R38, R65 ;  /* 0x0000004126267220 */ /* 0x000fe20000400000 */
[----:B------:R-:W-:Y:S01]  /*1ac0*/  FMUL R53, R53, R12 ;  /* 0x0000000c35357220 */ /* 0x000fe20000400000 */
[----:B------:R-:W-:Y:S01]  /*1ad0*/  FMUL R10, R10, R39 ;  /* 0x000000270a0a7220 */ /* 0x000fe20000400000 */
[----:B------:R0:W-:Y:S01]  /*1ae0*/  @!P0 STG.E.128 desc[UR4][R32.64+0x800], R16 ;  /* 0x0008001020008986 */ /* 0x0001e2000c101d04 */
[----:B---3--:R-:W-:Y:S01]  /*1af0*/  FADD R20, R57, R20 ;  /* 0x0000001439147221 */ /* 0x008fe20000000000 */
[----:B------:R-:W-:Y:S01]  /*1b00*/  FADD R21, R46, R21 ;  /* 0x000000152e157221 */ /* 0x000fe20000000000 */
[----:B------:R-:W-:Y:S01]  /*1b10*/  FADD R23, R52, R23 ;  /* 0x0000001734177221 */ /* 0x000fe20000000000 */
[----:B------:R-:W-:Y:S01]  /*1b20*/  FADD R22, R47, R22 ;  /* 0x000000162f167221 */ /* 0x000fe20000000000 */
[----:B------:R-:W-:Y:S01]  /*1b30*/  FADD R47, R20, -R13 ;  /* 0x8000000d142f7221 */ /* 0x000fe20000000000 */
[----:B------:R-:W-:Y:S01]  /*1b40*/  FADD R27, R21, -R24 ;  /* 0x80000018151b7221 */ /* 0x000fe20000000000 */
[----:B------:R-:W-:Y:S01]  /*1b50*/  FADD R13, R23, -R28 ;  /* 0x8000001c170d7221 */ /* 0x000fe20000000000 */
[----:B------:R-:W-:Y:S01]  /*1b60*/  FADD R24, R22, -R15 ;  /* 0x8000000f16187221 */ /* 0x000fe20000000000 */
[----:B------:R-:W-:Y:S01]  /*1b70*/  FFMA R47, R40, R47, R55 ;  /* 0x0000002f282f7223 */ /* 0x000fe20000000037 */
[----:B------:R-:W-:Y:S01]  /*1b80*/  FFMA R42, R42, R27, R29 ;  /* 0x0000001b2a2a7223 */ /* 0x000fe2000000001d */
[----:B------:R-:W-:Y:S01]  /*1b90*/  FFMA R44, R44, R13, R31 ;  /* 0x0000000d2c2c7223 */ /* 0x000fe2000000001f */
[----:B------:R-:W-:Y:S01]  /*1ba0*/  FFMA R43, R43, R24, R30 ;  /* 0x000000182b2b7223 */ /* 0x000fe2000000001e */
[----:B------:R-:W-:Y:S01]  /*1bb0*/  FMUL R24, R47, R48 ;  /* 0x000000302f187220 */ /* 0x000fe20000400000 */
[----:B------:R-:W-:Y:S01]  /*1bc0*/  FMUL R42, R42, R49 ;  /* 0x000000312a2a7220 */ /* 0x000fe20000400000 */
[----:B------:R-:W-:Y:S01]  /*1bd0*/  FMUL R27, R44, R51 ;  /* 0x000000332c1b7220 */ /* 0x000fe20000400000 */
[----:B------:R-:W-:Y:S01]  /*1be0*/  FMUL R50, R43, R50 ;  /* 0x000000322b327220 */ /* 0x000fe20000400000 */
[----:B--2---:R-:W-:Y:S01]  /*1bf0*/  FFMA R24, R24, R34, R41 ;  /* 0x0000002218187223 */ /* 0x004fe20000000029 */
[----:B------:R-:W-:Y:S01]  /*1c00*/  FFMA R25, R42, R26, R25 ;  /* 0x0000001a2a197223 */ /* 0x000fe20000000019 */
[----:B------:R-:W-:Y:S01]  /*1c10*/  FFMA R27, R27, R9, R6 ;  /* 0x000000091b1b7223 */ /* 0x000fe20000000006 */
[----:B----4-:R-:W-:Y:S01]  /*1c20*/  FFMA R26, R50, R8, R11 ;  /* 0x00000008321a7223 */ /* 0x010fe2000000000b */
[----:B------:R0:W-:Y:S01]  /*1c30*/  @!P1 STG.E.128 desc[UR4][R32.64], R20 ;  /* 0x0000001420009986 */ /* 0x0001e2000c101d04 */
[----:B------:R-:W-:-:S03]  /*1c40*/  FFMA R29, R38, R4, R7 ;  /* 0x00000004261d7223 */ /* 0x000fc60000000007 */
[----:B------:R0:W-:Y:S01]  /*1c50*/  @!P1 STG.E.128 desc[UR4][R36.64], R24 ;  /* 0x0000001824009986 */ /* 0x0001e2000c101d04 */
[----:B------:R-:W-:Y:S01]  /*1c60*/  FFMA R30, R53, R5, R0 ;  /* 0x00000005351e7223 */ /* 0x000fe20000000000 */
[----:B-----5:R-:W-:Y:S01]  /*1c70*/  FFMA R28, R63, R3, R14 ;  /* 0x000000033f1c7223 */ /* 0x020fe2000000000e */
[----:B------:R-:W-:Y:S01]  /*1c80*/  FFMA R31, R10, R2, R45 ;  /* 0x000000020a1f7223 */ /* 0x000fe2000000002d */
[----:B0-----:R-:W-:Y:S06]  /*1c90*/  @P0 EXIT ;  /* 0x000000000000094d */ /* 0x001fec0003800000 */
[----:B------:R-:W-:Y:S01]  /*1ca0*/  STG.E.128 desc[UR4][R36.64+0x800], R28 ;  /* 0x0008001c24007986 */ /* 0x000fe2000c101d04 */
[----:B------:R-:W-:Y:S05]  /*1cb0*/  EXIT ;  /* 0x000000000000794d */ /* 0x000fea0003800000 */
.L_x_0:
[----:B------:R-:W-:-:S00]  /*1cc0*/  BRA `(.L_x_0) ;  /* 0xfffffffc00fc7947 */ /* 0x000fc0000383ffff */
[----:B------:R-:W-:-:S00]  /*1cd0*/  NOP ;  /* 0x0000000000007918 */ /* 0x000fc00000000000 */
        /* <DEDUP_REMOVED lines=10> */
.L_x_1:


//--------------------- .nv.global.init           --------------------------
	.section	.nv.global.init,"aw",@progbits
.nv.global.init:
	.type		_$_str,@object
	.size		_$_str,(_$_str_$_2 - _$_str)
_$_str:
        /*0000*/ 	.byte	0x5f, 0x5f, 0x43, 0x55, 0x44, 0x41, 0x5f, 0x46, 0x54, 0x5a, 0x00
	.type		_$_str_$_2,@object
	.size		_$_str_$_2,(.L_1 - _$_str_$_2)
_$_str_$_2:
        /*000b*/ 	.byte	0x5f, 0x5f, 0x43, 0x55, 0x44, 0x41, 0x5f, 0x50, 0x52, 0x45, 0x43, 0x5f, 0x53, 0x51, 0x52, 0x54
        /*001b*/ 	.byte	0x00
.L_1:


//--------------------- .nv.constant0.triton_poi_fused__native_batch_norm_legit_no_training_convolution_0 --------------------------
	.section	.nv.constant0.triton_poi_fused__native_batch_norm_legit_no_training_convolution_0,"a",@progbits
	.sectionflags	@""
	.align	4
.nv.constant0.triton_poi_fused__native_batch_norm_legit_no_training_convolution_0:
	.zero		604
